def matmul_kernel(
    a_ptr,
    b_ptr,
    c_ptr,
    M,
    N,
    K,
    stride_am,
    stride_ak,
    stride_bk,
    stride_bn,
    stride_cm,
    stride_cn,
    BLOCK_M: tl.constexpr,
    BLOCK_N: tl.constexpr,
    BLOCK_K: tl.constexpr,
    GROUP_M: tl.constexpr,
):
    pid = tl.program_id(axis=0)
    num_pid_m = tl.cdiv(M, BLOCK_M)
    num_pid_n = tl.cdiv(N, BLOCK_N)
    num_pid_in_group = GROUP_M * num_pid_n
    group_id = pid // num_pid_in_group
    first_pid_m = group_id * GROUP_M
    group_size_m = min(num_pid_m - first_pid_m, GROUP_M)
    pid_m = first_pid_m + ((pid % num_pid_in_group) % group_size_m)
    pid_n = (pid % num_pid_in_group) // group_size_m

    offs_am = (pid_m * BLOCK_M + tl.arange(0, BLOCK_M)) % M
    offs_bn = (pid_n * BLOCK_N + tl.arange(0, BLOCK_N)) % N
    offs_k = tl.arange(0, BLOCK_K)
    a_ptrs = a_ptr + offs_am[:, None] * stride_am + offs_k[None, :] * stride_ak
    b_ptrs = b_ptr + offs_k[:, None] * stride_bk + offs_bn[None, :] * stride_bn

    acc = tl.zeros((BLOCK_M, BLOCK_N), dtype=tl.float32)
    for kk in range(0, tl.cdiv(K, BLOCK_K)):
        a = tl.load(a_ptrs, mask=offs_k[None, :] < K - kk * BLOCK_K, other=0.0)
        b = tl.load(b_ptrs, mask=offs_k[:, None] < K - kk * BLOCK_K, other=0.0)
        acc = tl.dot(a, b, acc)
        a_ptrs += BLOCK_K * stride_ak
        b_ptrs += BLOCK_K * stride_bk

    c = acc.to(c_ptr.dtype.element_ty)
    offs_cm = pid_m * BLOCK_M + tl.arange(0, BLOCK_M)
    offs_cn = pid_n * BLOCK_N + tl.arange(0, BLOCK_N)
    c_ptrs = c_ptr + offs_cm[:, None] * stride_cm + offs_cn[None, :] * stride_cn
    mask = (offs_cm[:, None] < M) & (offs_cn[None, :] < N)
    tl.store(c_ptrs, c, mask=mask)

# config = {"BLOCK_K": 32, "BLOCK_M": 128, "BLOCK_N": 128, "GROUP_M": 8, "arch": "sm_100", "dtype": "fp32", "num_ctas": 4, "num_stages": 3, "num_warps": 4}
# arch = sm_100


// ===== COMPILED SASS (sm_100a) =====

	.target	sm_100a

	.elftype	@"ET_EXEC"


//--------------------- .note.nv.tkinfo           --------------------------
	.section	.note.nv.tkinfo,"",@"SHT_NOTE"
	.sectionflags	@"SHF_NOTE_NV_TKINFO"
	.tkinfo
        /*0018*/ 	.word	0x00000081
        /*0030*/ 	.string	""
        /*0030*/ 	.string	"ptxas-blackwell"
        /*0030*/ 	.string	"Cuda compilation tools, release 12.9, V12.9.86"
        /*0030*/ 	.string	"Build cuda_12.9.r12.9/compiler.36037853_0"
        /*0030*/ 	.string	"-v  -suppress-debug-info  -lineinfo  -arch sm_100a "



//--------------------- .note.nv.cuver            --------------------------
	.section	.note.nv.cuver,"",@"SHT_NOTE"
	.sectionflags	@"SHF_NOTE_NV_CUVER"
        /*0018*/ 	.short	0x0001
        /*001a*/ 	.short	0x0064
        /*001c*/ 	.short	0x0001
        /*001e*/ 	.short	0x0000
        /*0020*/ 	.short	0x0001
        /*0022*/ 	.short	0x0000


//--------------------- .nv.info                  --------------------------
	.section	.nv.info,"",@"SHT_CUDA_INFO"
	.align	4


	//----- nvinfo : EIATTR_REGCOUNT
	.align		4
        /*0000*/ 	.byte	0x04, 0x2f
        /*0002*/ 	.short	(.L_4 - .L_3)
	.align		4
.L_3:
        /*0004*/ 	.word	index@(matmul_kernel)
        /*0008*/ 	.word	0x0000009a


	//----- nvinfo : EIATTR_FRAME_SIZE
	.align		4
.L_4:
        /*000c*/ 	.byte	0x04, 0x11
        /*000e*/ 	.short	(.L_6 - .L_5)
	.align		4
.L_5:
        /*0010*/ 	.word	index@($__internal_2_$__cuda_sm10x_tcgen05_guardrail_trap_unallocated_columns_being_dealloced)
        /*0014*/ 	.word	0x00000000


	//----- nvinfo : EIATTR_FRAME_SIZE
	.align		4
.L_6:
        /*0018*/ 	.byte	0x04, 0x11
        /*001a*/ 	.short	(.L_8 - .L_7)
	.align		4
.L_7:
        /*001c*/ 	.word	index@($__internal_1_$__cuda_sm10x_tcgen05_guardrail_trap_phase_invalid_during_alloc)
        /*0020*/ 	.word	0x00000000


	//----- nvinfo : EIATTR_FRAME_SIZE
	.align		4
.L_8:
        /*0024*/ 	.byte	0x04, 0x11
        /*0026*/ 	.short	(.L_10 - .L_9)
	.align		4
.L_9:
        /*0028*/ 	.word	index@($__internal_0_$__cuda_sm10x_tcgen05_guardrail_trap_col_being_dealloced_not_returned_by_alloc)
        /*002c*/ 	.word	0x00000000


	//----- nvinfo : EIATTR_FRAME_SIZE
	.align		4
.L_10:
        /*0030*/ 	.byte	0x04, 0x11
        /*0032*/ 	.short	(.L_12 - .L_11)
	.align		4
.L_11:
        /*0034*/ 	.word	index@(matmul_kernel)
        /*0038*/ 	.word	0x00000000


	//----- nvinfo : EIATTR_MIN_STACK_SIZE
	.align		4
.L_12:
        /*003c*/ 	.byte	0x04, 0x12
        /*003e*/ 	.short	(.L_14 - .L_13)
	.align		4
.L_13:
        /*0040*/ 	.word	index@(matmul_kernel)
        /*0044*/ 	.word	0x00000000
.L_14:


//--------------------- .nv.info.matmul_kernel    --------------------------
	.section	.nv.info.matmul_kernel,"",@"SHT_CUDA_INFO"
	.sectionflags	@""
	.align	4


	//----- nvinfo : EIATTR_CUDA_API_VERSION
	.align		4
        /*0000*/ 	.byte	0x04, 0x37
        /*0002*/ 	.short	(.L_16 - .L_15)
.L_15:
        /*0004*/ 	.word	0x00000081


	//----- nvinfo : EIATTR_KPARAM_INFO
	.align		4
.L_16:
        /*0008*/ 	.byte	0x04, 0x17
        /*000a*/ 	.short	(.L_18 - .L_17)
.L_17:
        /*000c*/ 	.word	0x00000000
        /*0010*/ 	.short	0x000d
        /*0012*/ 	.short	0x0048
        /*0014*/ 	.byte	0x00, 0xf4, 0x21, 0x00


	//----- nvinfo : EIATTR_KPARAM_INFO
	.align		4
.L_18:
        /*0018*/ 	.byte	0x04, 0x17
        /*001a*/ 	.short	(.L_20 - .L_19)
.L_19:
        /*001c*/ 	.word	0x00000000
        /*0020*/ 	.short	0x000c
        /*0022*/ 	.short	0x0040
        /*0024*/ 	.byte	0x00, 0xf4, 0x21, 0x00


	//----- nvinfo : EIATTR_KPARAM_INFO
	.align		4
.L_20:
        /*0028*/ 	.byte	0x04, 0x17
        /*002a*/ 	.short	(.L_22 - .L_21)
.L_21:
        /*002c*/ 	.word	0x00000000
        /*0030*/ 	.short	0x000b
        /*0032*/ 	.short	0x0038
        /*0034*/ 	.byte	0x00, 0xf0, 0x11, 0x00


	//----- nvinfo : EIATTR_KPARAM_INFO
	.align		4
.L_22:
        /*0038*/ 	.byte	0x04, 0x17
        /*003a*/ 	.short	(.L_24 - .L_23)
.L_23:
        /*003c*/ 	.word	0x00000000
        /*0040*/ 	.short	0x000a
        /*0042*/ 	.short	0x0034
        /*0044*/ 	.byte	0x00, 0xf0, 0x11, 0x00


	//----- nvinfo : EIATTR_KPARAM_INFO
	.align		4
.L_24:
        /*0048*/ 	.byte	0x04, 0x17
        /*004a*/ 	.short	(.L_26 - .L_25)
.L_25:
        /*004c*/ 	.word	0x00000000
        /*0050*/ 	.short	0x0009
        /*0052*/ 	.short	0x0030
        /*0054*/ 	.byte	0x00, 0xf0, 0x11, 0x00


	//----- nvinfo : EIATTR_KPARAM_INFO
	.align		4
.L_26:
        /*0058*/ 	.byte	0x04, 0x17
        /*005a*/ 	.short	(.L_28 - .L_27)
.L_27:
        /*005c*/ 	.word	0x00000000
        /*0060*/ 	.short	0x0008
        /*0062*/ 	.short	0x002c
        /*0064*/ 	.byte	0x00, 0xf0, 0x11, 0x00


	//----- nvinfo : EIATTR_KPARAM_INFO
	.align		4
.L_28:
        /*0068*/ 	.byte	0x04, 0x17
        /*006a*/ 	.short	(.L_30 - .L_29)
.L_29:
        /*006c*/ 	.word	0x00000000
        /*0070*/ 	.short	0x0007
        /*0072*/ 	.short	0x0028
        /*0074*/ 	.byte	0x00, 0xf0, 0x11, 0x00


	//----- nvinfo : EIATTR_KPARAM_INFO
	.align		4
.L_30:
        /*0078*/ 	.byte	0x04, 0x17
        /*007a*/ 	.short	(.L_32 - .L_31)
.L_31:
        /*007c*/ 	.word	0x00000000
        /*0080*/ 	.short	0x0006
        /*0082*/ 	.short	0x0024
        /*0084*/ 	.byte	0x00, 0xf0, 0x11, 0x00


	//----- nvinfo : EIATTR_KPARAM_INFO
	.align		4
.L_32:
        /*0088*/ 	.byte	0x04, 0x17
        /*008a*/ 	.short	(.L_34 - .L_33)
.L_33:
        /*008c*/ 	.word	0x00000000
        /*0090*/ 	.short	0x0005
        /*0092*/ 	.short	0x0020
        /*0094*/ 	.byte	0x00, 0xf0, 0x11, 0x00


	//----- nvinfo : EIATTR_KPARAM_INFO
	.align		4
.L_34:
        /*0098*/ 	.byte	0x04, 0x17
        /*009a*/ 	.short	(.L_36 - .L_35)
.L_35:
        /*009c*/ 	.word	0x00000000
        /*00a0*/ 	.short	0x0004
        /*00a2*/ 	.short	0x001c
        /*00a4*/ 	.byte	0x00, 0xf0, 0x11, 0x00


	//----- nvinfo : EIATTR_KPARAM_INFO
	.align		4
.L_36:
        /*00a8*/ 	.byte	0x04, 0x17
        /*00aa*/ 	.short	(.L_38 - .L_37)
.L_37:
        /*00ac*/ 	.word	0x00000000
        /*00b0*/ 	.short	0x0003
        /*00b2*/ 	.short	0x0018
        /*00b4*/ 	.byte	0x00, 0xf0, 0x11, 0x00


	//----- nvinfo : EIATTR_KPARAM_INFO
	.align		4
.L_38:
        /*00b8*/ 	.byte	0x04, 0x17
        /*00ba*/ 	.short	(.L_40 - .L_39)
.L_39:
        /*00bc*/ 	.word	0x00000000
        /*00c0*/ 	.short	0x0002
        /*00c2*/ 	.short	0x0010
        /*00c4*/ 	.byte	0x00, 0xf4, 0x21, 0x00


	//----- nvinfo : EIATTR_KPARAM_INFO
	.align		4
.L_40:
        /*00c8*/ 	.byte	0x04, 0x17
        /*00ca*/ 	.short	(.L_42 - .L_41)
.L_41:
        /*00cc*/ 	.word	0x00000000
        /*00d0*/ 	.short	0x0001
        /*00d2*/ 	.short	0x0008
        /*00d4*/ 	.byte	0x00, 0xf4, 0x21, 0x00


	//----- nvinfo : EIATTR_KPARAM_INFO
	.align		4
.L_42:
        /*00d8*/ 	.byte	0x04, 0x17
        /*00da*/ 	.short	(.L_44 - .L_43)
.L_43:
        /*00dc*/ 	.word	0x00000000
        /*00e0*/ 	.short	0x0000
        /*00e2*/ 	.short	0x0000
        /*00e4*/ 	.byte	0x00, 0xf4, 0x21, 0x00


	//----- nvinfo : EIATTR_EXPLICIT_CLUSTER
	.align		4
.L_44:
        /*00e8*/ 	.byte	0x01, 0x3e
	.zero		2


	//----- nvinfo : EIATTR_CTA_PER_CLUSTER
	.align		4
        /*00ec*/ 	.byte	0x04, 0x3d
        /*00ee*/ 	.short	(.L_46 - .L_45)
.L_45:
        /*00f0*/ 	.word	0x00000004
        /*00f4*/ 	.word	0x00000001
        /*00f8*/ 	.word	0x00000001


	//----- nvinfo : EIATTR_AT_ENTRY_FRAGMENTS
	.align		4
.L_46:
        /*00fc*/ 	.byte	0x04, 0x4f
        /*00fe*/ 	.short	(.L_48 - .L_47)


	//   ....[0]....
.L_47:
        /*0100*/ 	.word	0x00000004


	//----- nvinfo : EIATTR_RESERVED_SMEM_USED
	.align		4
.L_48:
        /*0104*/ 	.byte	0x01, 0x41
	.zero		2


	//----- nvinfo : EIATTR_SPARSE_MMA_MASK
	.align		4
        /*0108*/ 	.byte	0x03, 0x50
        /*010a*/ 	.short	0x0000


	//----- nvinfo : EIATTR_TCGEN05_1CTA_USED
	.align		4
        /*010c*/ 	.byte	0x01, 0x51
	.zero		2


	//----- nvinfo : EIATTR_MAXREG_COUNT
	.align		4
        /*0110*/ 	.byte	0x03, 0x1b
        /*0112*/ 	.short	0x00ff


	//----- nvinfo : EIATTR_NUM_BARRIERS
	.align		4
        /*0114*/ 	.byte	0x02, 0x4c
        /*0116*/ 	.byte	0x01
	.zero		1


	//----- nvinfo : EIATTR_INT_WARP_WIDE_INSTR_OFFSETS
	.align		4
        /*0118*/ 	.byte	0x04, 0x31
        /*011a*/ 	.short	(.L_50 - .L_49)


	//   ....[0]....
.L_49:
        /*011c*/ 	.word	0x00001b80


	//   ....[1]....
        /*0120*/ 	.word	0x00001bd0


	//   ....[2]....
        /*0124*/ 	.word	0x00001cd0


	//   ....[3]....
        /*0128*/ 	.word	0x00006dd0


	//   ....[4]....
        /*012c*/ 	.word	0x00006e20


	//----- nvinfo : EIATTR_COOP_GROUP_MASK_REGIDS
	.align		4
.L_50:
        /*0130*/ 	.byte	0x04, 0x29
        /*0132*/ 	.short	(.L_52 - .L_51)


	//   ....[0]....
.L_51:
        /*0134*/ 	.word	0xffffffff


	//   ....[1]....
        /*0138*/ 	.word	0xffffffff


	//   ....[2]....
        /*013c*/ 	.word	0xffffffff


	//   ....[3]....
        /*0140*/ 	.word	0xffffffff


	//----- nvinfo : EIATTR_COOP_GROUP_INSTR_OFFSETS
	.align		4
.L_52:
        /*0144*/ 	.byte	0x04, 0x28
        /*0146*/ 	.short	(.L_54 - .L_53)


	//   ....[0]....
.L_53:
        /*0148*/ 	.word	0x00000060


	//   ....[1]....
        /*014c*/ 	.word	0x00000320


	//   ....[2]....
        /*0150*/ 	.word	0x00006c60


	//   ....[3]....
        /*0154*/ 	.word	0x00006ed0


	//----- nvinfo : EIATTR_VRC_CTA_INIT_COUNT
	.align		4
.L_54:
        /*0158*/ 	.byte	0x02, 0x4a
        /*015a*/ 	.byte	0x80
	.zero		1


	//----- nvinfo : EIATTR_MBARRIER_INSTR_OFFSETS
	.align		4
        /*015c*/ 	.byte	0x04, 0x39
        /*015e*/ 	.short	(.L_56 - .L_55)


	//   ....[0]....
.L_55:
        /*0160*/ 	.word	0x00001e00
        /*0164*/ 	.word	0x000000ff
        /*0168*/ 	.word	0x00000000
        /*016c*/ 	.short	0x0100
        /*016e*/ 	.byte	0x0d
	.zero		1


	//   ....[1]....
        /*0170*/ 	.word	0x00001f50
        /*0174*/ 	.word	0x000000ff
        /*0178*/ 	.word	0x0000c008
        /*017c*/ 	.short	0x0100
        /*017e*/ 	.byte	0x0b
	.zero		1


	//   ....[2]....
        /*0180*/ 	.word	0x00004df0
        /*0184*/ 	.word	0x000000ff
        /*0188*/ 	.word	0x00000000
        /*018c*/ 	.short	0x010a
        /*018e*/ 	.byte	0x12
	.zero		1


	//   ....[3]....
        /*0190*/ 	.word	0x00005b00
        /*0194*/ 	.word	0x000000ff
        /*0198*/ 	.word	0x00000000
        /*019c*/ 	.short	0x010a
        /*019e*/ 	.byte	0x0d
	.zero		1


	//   ....[4]....
        /*01a0*/ 	.word	0x00005c40
        /*01a4*/ 	.word	0x000000ff
        /*01a8*/ 	.word	0x0000c000
        /*01ac*/ 	.short	0x0108
        /*01ae*/ 	.byte	0x0b
	.zero		1


	//   ....[5]....
        /*01b0*/ 	.word	0x00005d00
        /*01b4*/ 	.word	0x000000ff
        /*01b8*/ 	.word	0x0000c008
        /*01bc*/ 	.short	0x0108
        /*01be*/ 	.byte	0x0b
	.zero		1


	//   ....[6]....
        /*01c0*/ 	.word	0x00006ef0
        /*01c4*/ 	.word	0x000000ff
        /*01c8*/ 	.word	0x00000000
        /*01cc*/ 	.short	0x010a
        /*01ce*/ 	.byte	0x12
	.zero		1


	//   ....[7]....
        /*01d0*/ 	.word	0x00006f20
        /*01d4*/ 	.word	0x000000ff
        /*01d8*/ 	.word	0x00000000
        /*01dc*/ 	.short	0x010a
        /*01de*/ 	.byte	0x0d
	.zero		1


	//----- nvinfo : EIATTR_NUM_MBARRIERS
	.align		4
.L_56:
        /*01e0*/ 	.byte	0x03, 0x38
        /*01e2*/ 	.short	0x0002


	//----- nvinfo : EIATTR_EXIT_INSTR_OFFSETS
	.align		4
        /*01e4*/ 	.byte	0x04, 0x1c
        /*01e6*/ 	.short	(.L_58 - .L_57)


	//   ....[0]....
.L_57:
        /*01e8*/ 	.word	0x00006ee0


	//----- nvinfo : EIATTR_REQNTID
	.align		4
.L_58:
        /*01ec*/ 	.byte	0x04, 0x10
        /*01ee*/ 	.short	(.L_60 - .L_59)
.L_59:
        /*01f0*/ 	.word	0x00000080
        /*01f4*/ 	.word	0x00000001
        /*01f8*/ 	.word	0x00000001


	//----- nvinfo : EIATTR_CRS_STACK_SIZE
	.align		4
.L_60:
        /*01fc*/ 	.byte	0x04, 0x1e
        /*01fe*/ 	.short	(.L_62 - .L_61)
.L_61:
        /*0200*/ 	.word	0x00000000


	//----- nvinfo : EIATTR_CBANK_PARAM_SIZE
	.align		4
.L_62:
        /*0204*/ 	.byte	0x03, 0x19
        /*0206*/ 	.short	0x0050


	//----- nvinfo : EIATTR_PARAM_CBANK
	.align		4
        /*0208*/ 	.byte	0x04, 0x0a
        /*020a*/ 	.short	(.L_64 - .L_63)
	.align		4
.L_63:
        /*020c*/ 	.word	index@(.nv.constant0.matmul_kernel)
        /*0210*/ 	.short	0x0380
        /*0212*/ 	.short	0x0050


	//----- nvinfo : EIATTR_SW_WAR
	.align		4
.L_64:
        /*0214*/ 	.byte	0x04, 0x36
        /*0216*/ 	.short	(.L_66 - .L_65)
.L_65:
        /*0218*/ 	.word	0x00000008
.L_66:


//--------------------- .nv.compat                --------------------------
	.section	.nv.compat,"",@"SHT_CUDA_COMPAT_INFO"
	.align	4
        /*0000*/ 	.byte	0x02, 0x02, 0x02, 0x00, 0x02, 0x05, 0x05, 0x00, 0x02, 0x03, 0x00, 0x00, 0x02, 0x06, 0x01, 0x00


//--------------------- .nv.callgraph             --------------------------
	.section	.nv.callgraph,"",@"SHT_CUDA_CALLGRAPH"
	.align	4
	.sectionentsize	8
	.align		4
        /*0000*/ 	.word	0x00000000
	.align		4
        /*0004*/ 	.word	0xffffffff
	.align		4
        /*0008*/ 	.word	0x00000000
	.align		4
        /*000c*/ 	.word	0xfffffffe
	.align		4
        /*0010*/ 	.word	0x00000000
	.align		4
        /*0014*/ 	.word	0xfffffffd
	.align		4
        /*0018*/ 	.word	0x00000000
	.align		4
        /*001c*/ 	.word	0xfffffffc


//--------------------- .text.matmul_kernel       --------------------------
	.section	.text.matmul_kernel,"ax",@progbits
	.align	128
        .global         matmul_kernel
        .type           matmul_kernel,@function
        .size           matmul_kernel,(.L_x_20 - matmul_kernel)
        .other          matmul_kernel,@"STO_CUDA_ENTRY STV_DEFAULT"
matmul_kernel:
.text.matmul_kernel:
[----:B------:R-:W1:Y:S01]  /*0000*/  LDC R1, c[0x0][0x37c] ;  /* 0x0000df00ff017b82 */ /* 0x000e620000000800 */
[----:B------:R-:W2:Y:S02]  /*0010*/  S2R R0, SR_TID.X ;  /* 0x0000000000007919 */ /* 0x000ea40000002100 */
[----:B--2---:R-:W-:-:S13]  /*0020*/  ISETP.GE.U32.AND P0, PT, R0, 0x20, PT ;  /* 0x000000200000780c */ /* 0x004fda0003f06070 */
[----:B------:R-:W-:Y:S02]  /*0030*/  VOTEU.ANY UP0, P0 ;  /* 0x0000000000ff7886 */ /* 0x000fe40000000100 */
[----:B-1----:R-:W-:Y:S05]  /*0040*/  BRA.U UP0, `(.L_x_0) ;  /* 0x0000000100b87547 */ /* 0x002fea000b800000 */
[----:B------:R-:W1:Y:S01]  /*0050*/  S2UR UR6, SR_CgaCtaId ;  /* 0x00000000000679c3 */ /* 0x000e620000008800 */
[----:B------:R-:W-:Y:S01]  /*0060*/  NOP ;  /* 0x0000000000007918 */ /* 0x000fe20000000000 */
[----:B------:R-:W-:Y:S02]  /*0070*/  UMOV UR4, 0x40 ;  /* 0x0000004000047882 */ /* 0x000fe40000000000 */
[----:B-1----:R-:W-:-:S09]  /*0080*/  ULEA UR4, UR6, UR4, 0x18 ;  /* 0x0000000406047291 */ /* 0x002fd2000f8ec0ff */
[----:B------:R-:W1:Y:S01]  /*0090*/  LDS.U8 R2, [UR4] ;  /* 0x00000004ff027984 */ /* 0x000e620008000000 */
[----:B------:R-:W-:Y:S02]  /*00a0*/  UMOV UR4, 0x400 ;  /* 0x0000040000047882 */ /* 0x000fe40000000000 */
[----:B------:R-:W-:Y:S01]  /*00b0*/  ULEA UR4, UR6, UR4, 0x18 ;  /* 0x0000000406047291 */ /* 0x000fe2000f8ec0ff */
[----:B-1----:R-:W-:-:S13]  /*00c0*/  ISETP.NE.AND P0, PT, R2, RZ, PT ;  /* 0x000000ff0200720c */ /* 0x002fda0003f05270 */
[----:B------:R-:W-:Y:S05]  /*00d0*/  @P0 BRA `(.L_x_1) ;  /* 0x00000000007c0947 */ /* 0x000fea0003800000 */
[----:B------:R-:W-:-:S13]  /*00e0*/  ELECT P0, URZ, PT ;  /* 0x0000000000ff782f */ /* 0x000fda0003800000 */
[----:B------:R-:W-:Y:S05]  /*00f0*/  @!P0 BRA `(.L_x_2) ;  /* 0x0000000000848947 */ /* 0x000fea0003800000 */
[----:B------:R-:W-:Y:S01]  /*0100*/  UMOV UR5, 0x2 ;  /* 0x0000000200057882 */ /* 0x000fe20000000000 */
[----:B------:R-:W-:Y:S02]  /*0110*/  IMAD.MOV.U32 R5, RZ, RZ, 0x1 ;  /* 0x00000001ff057424 */ /* 0x000fe400078e00ff */
[----:B------:R-:W-:Y:S02]  /*0120*/  IMAD.MOV.U32 R3, RZ, RZ, 0x3 ;  /* 0x00000003ff037424 */ /* 0x000fe400078e00ff */
[----:B------:R-:W-:Y:S04]  /*0130*/  DEPBAR.LE SB1, 0x36 ;  /* 0x00009d800000791a */ /* 0x000fe80000000000 */
[----:B------:R-:W1:Y:S02]  /*0140*/  UTCATOMSWS.FIND_AND_SET.ALIGN UP1, UR5, UR5 ;  /* 0x00000005000575e3 */ /* 0x000e640008020800 */
[----:B-1----:R-:W-:-:S04]  /*0150*/  PLOP3.LUT P0, PT, PT, PT, UP1, 0x80, 0x8 ;  /* 0x000000000008781c */ /* 0x002fc80003f0f018 */
[----:B------:R-:W-:-:S04]  /*0160*/  SEL R2, RZ, 0xffffffff, !P0 ;  /* 0xffffffffff027807 */ /* 0x000fc80004000000 */
[----:B------:R-:W-:Y:S01]  /*0170*/  ISETP.NE.AND P0, PT, R2, RZ, PT ;  /* 0x000000ff0200720c */ /* 0x000fe20003f05270 */
[----:B------:R-:W-:-:S12]  /*0180*/  IMAD.U32 R2, RZ, RZ, UR5 ;  /* 0x00000005ff027e24 */ /* 0x000fd8000f8e00ff */
[----:B------:R-:W-:Y:S05]  /*0190*/  @P0 BRA `(.L_x_3) ;  /* 0x0000000000240947 */ /* 0x000fea0003800000 */
.L_x_4:
[----:B------:R-:W-:Y:S05]  /*01a0*/  NANOSLEEP 0x64 ;  /* 0x000000640000795d */ /* 0x000fea0003800000 */
[----:B------:R-:W-:-:S05]  /*01b0*/  UMOV UR5, 0x2 ;  /* 0x0000000200057882 */ /* 0x000fca0000000000 */
[----:B------:R-:W-:Y:S04]  /*01c0*/  DEPBAR.LE SB1, 0x36 ;  /* 0x00009d800000791a */ /* 0x000fe80000000000 */
[----:B------:R-:W1:Y:S02]  /*01d0*/  UTCATOMSWS.FIND_AND_SET.ALIGN UP1, UR5, UR5 ;  /* 0x00000005000575e3 */ /* 0x000e640008020800 */
[----:B-1----:R-:W-:-:S04]  /*01e0*/  PLOP3.LUT P0, PT, PT, PT, UP1, 0x80, 0x8 ;  /* 0x000000000008781c */ /* 0x002fc80003f0f018 */
[----:B------:R-:W-:-:S04]  /*01f0*/  SEL R2, RZ, 0xffffffff, !P0 ;  /* 0xffffffffff027807 */ /* 0x000fc80004000000 */
[----:B------:R-:W-:Y:S01]  /*0200*/  ISETP.NE.AND P0, PT, R2, RZ, PT ;  /* 0x000000ff0200720c */ /* 0x000fe20003f05270 */
[----:B------:R-:W-:-:S12]  /*0210*/  IMAD.U32 R2, RZ, RZ, UR5 ;  /* 0x00000005ff027e24 */ /* 0x000fd8000f8e00ff */
[----:B------:R-:W-:Y:S05]  /*0220*/  @!P0 BRA `(.L_x_4) ;  /* 0xfffffffc00dc8947 */ /* 0x000fea000383ffff */
.L_x_3:
[C---:B------:R-:W-:Y:S01]  /*0230*/  VIADD R4, R2.reuse, 0x10 ;  /* 0x0000001002047836 */ /* 0x040fe20000000000 */
[----:B------:R-:W-:Y:S01]  /*0240*/  UMOV UR5, 0x50 ;  /* 0x0000005000057882 */ /* 0x000fe20000000000 */
[----:B------:R-:W-:Y:S01]  /*0250*/  SHF.L.U32 R3, R3, R2, RZ ;  /* 0x0000000203037219 */ /* 0x000fe200000006ff */
[----:B------:R-:W-:Y:S01]  /*0260*/  ULEA UR5, UR6, UR5, 0x18 ;  /* 0x0000000506057291 */ /* 0x000fe2000f8ec0ff */
[----:B------:R-:W-:Y:S01]  /*0270*/  IMAD.SHL.U32 R2, R2, 0x20, RZ ;  /* 0x0000002002027824 */ /* 0x000fe200078e00ff */
[----:B------:R-:W-:-:S04]  /*0280*/  SHF.L.U32 R4, R5, R4, RZ ;  /* 0x0000000405047219 */ /* 0x000fc800000006ff */
[----:B------:R-:W-:-:S05]  /*0290*/  LOP3.LUT R3, R4, R3, RZ, 0xfc, !PT ;  /* 0x0000000304037212 */ /* 0x000fca00078efcff */
[----:B------:R1:W-:Y:S04]  /*02a0*/  ATOMS.OR RZ, [UR5], R3 ;  /* 0x00000003ffff798c */ /* 0x0003e8000b000005 */
[----:B------:R1:W-:Y:S01]  /*02b0*/  STS [UR4], R2 ;  /* 0x00000002ff007988 */ /* 0x0003e20008000804 */
[----:B------:R-:W-:Y:S05]  /*02c0*/  BRA `(.L_x_2) ;  /* 0x0000000000107947 */ /* 0x000fea0003800000 */
.L_x_1:
[----:B------:R-:W-:-:S05]  /*02d0*/  IMAD.MOV.U32 R2, RZ, RZ, -0x1 ;  /* 0xffffffffff027424 */ /* 0x000fca00078e00ff */
[----:B------:R1:W-:Y:S02]  /*02e0*/  STS [UR4], R2 ;  /* 0x00000002ff007988 */ /* 0x0003e40008000804 */
[----:B-1----:R-:W-:-:S07]  /*02f0*/  MOV R2, 0x310 ;  /* 0x0000031000027802 */ /* 0x002fce0000000f00 */
[----:B------:R-:W-:Y:S05]  /*0300*/  CALL.REL.NOINC `($__internal_1_$__cuda_sm10x_tcgen05_guardrail_trap_phase_invalid_during_alloc) ;  /* 0x0000006c001c7944 */ /* 0x000fea0003c00000 */
.L_x_2:
[----:B------:R-:W-:Y:S05]  /*0310*/  WARPSYNC.ALL ;  /* 0x0000000000007948 */ /* 0x000fea0003800000 */
[----:B------:R-:W-:Y:S01]  /*0320*/  NOP ;  /* 0x0000000000007918 */ /* 0x000fe20000000000 */
.L_x_0:
[----:B------:R-:W2:Y:S08]  /*0330*/  LDC.64 R14, c[0x0][0x398] ;  /* 0x0000e600ff0e7b82 */ /* 0x000eb00000000a00 */
[----:B------:R-:W3:Y:S02]  /*0340*/  S2UR UR5, SR_CgaSize ;  /* 0x00000000000579c3 */ /* 0x000ee40000008a00 */
[----:B---3--:R-:W-:-:S12]  /*0350*/  UIMAD UR5, UR5, -0xa0, URZ ;  /* 0xffffff60050578a4 */ /* 0x008fd8000f8e02ff */
[----:B------:R-:W3:Y:S01]  /*0360*/  LDCU UR5, c[0x0][UR5+0x2b0] ;  /* 0x00005600050577ac */ /* 0x000ee20008000800 */
[----:B------:R-:W-:Y:S01]  /*0370*/  LOP3.LUT R19, R0, 0x3f, RZ, 0xc0, !PT ;  /* 0x0000003f00137812 */ /* 0x000fe200078ec0ff */
[----:B------:R-:W-:Y:S01]  /*0380*/  UMOV UR11, 0x400 ;  /* 0x00000400000b7882 */ /* 0x000fe20000000000 */
[----:B------:R-:W4:Y:S01]  /*0390*/  LDCU.64 UR18, c[0x0][0x3a8] ;  /* 0x00007500ff1277ac */ /* 0x000f220008000a00 */
[----:B------:R-:W5:Y:S01]  /*03a0*/  S2UR UR4, SR_CTAID.X ;  /* 0x00000000000479c3 */ /* 0x000f620000002500 */
[----:B------:R-:W1:Y:S07]  /*03b0*/  LDCU.128 UR20, c[0x0][0x380] ;  /* 0x00007000ff1477ac */ /* 0x000e6e0008000c00 */
[----:B------:R-:W1:Y:S02]  /*03c0*/  S2UR UR10, SR_CgaCtaId ;  /* 0x00000000000a79c3 */ /* 0x000e640000008800 */
[----:B-12---:R-:W-:Y:S01]  /*03d0*/  VIADD R2, R15, 0x7f ;  /* 0x0000007f0f027836 */ /* 0x006fe20000000000 */
[----:B------:R-:W-:Y:S01]  /*03e0*/  IABS R25, R15 ;  /* 0x0000000f00197213 */ /* 0x000fe20000000000 */
[----:B----4-:R-:W-:-:S03]  /*03f0*/  USHF.L.U32 UR14, UR18, 0x5, URZ ;  /* 0x00000005120e7899 */ /* 0x010fc600080006ff */
[----:B------:R-:W-:Y:S02]  /*0400*/  SHF.R.S32.HI R3, RZ, 0x1f, R2 ;  /* 0x0000001fff037819 */ /* 0x000fe40000011402 */
[----:B-----5:R-:W-:Y:S02]  /*0410*/  I2FP.F32.U32 R6, UR4 ;  /* 0x0000000400067c45 */ /* 0x020fe40008201000 */
[----:B------:R-:W-:-:S03]  /*0420*/  LEA.HI R3, R3, R2, RZ, 0x7 ;  /* 0x0000000203037211 */ /* 0x000fc600078f38ff */
[----:B---3--:R-:W-:Y:S01]  /*0430*/  FMUL R6, R6, UR5 ;  /* 0x0000000506067c20 */ /* 0x008fe20008400000 */
[----:B------:R-:W-:Y:S01]  /*0440*/  SHF.R.S32.HI R3, RZ, 0x7, R3 ;  /* 0x00000007ff037819 */ /* 0x000fe20000011403 */
[----:B------:R-:W-:Y:S01]  /*0450*/  UMOV UR5, 0x1 ;  /* 0x0000000100057882 */ /* 0x000fe20000000000 */
[----:B------:R-:W-:Y:S01]  /*0460*/  USHF.L.U32 UR4, UR10, 0x5, URZ ;  /* 0x000000050a047899 */ /* 0x000fe200080006ff */
[----:B------:R-:W1:Y:S01]  /*0470*/  F2I.U32.TRUNC.NTZ R7, R6 ;  /* 0x0000000600077305 */ /* 0x000e62000020f000 */
[----:B------:R-:W-:Y:S01]  /*0480*/  ULEA UR11, UR10, UR11, 0x18 ;  /* 0x0000000b0a0b7291 */ /* 0x000fe2000f8ec0ff */
[----:B------:R-:W-:Y:S01]  /*0490*/  IMAD.SHL.U32 R4, R3, 0x8, RZ ;  /* 0x0000000803047824 */ /* 0x000fe200078e00ff */
[----:B------:R-:W-:-:S04]  /*04a0*/  ULOP3.LUT UR4, UR4, 0x40, URZ, 0xc0, !UPT ;  /* 0x0000004004047892 */ /* 0x000fc8000f8ec0ff */
[----:B------:R-:W-:-:S04]  /*04b0*/  IABS R9, R4 ;  /* 0x0000000400097213 */ /* 0x000fc80000000000 */
[----:B------:R-:W2:Y:S01]  /*04c0*/  I2F.RP R5, R9 ;  /* 0x0000000900057306 */ /* 0x000ea20000209400 */
[----:B-1----:R-:W-:-:S07]  /*04d0*/  IABS R10, R7 ;  /* 0x00000007000a7213 */ /* 0x002fce0000000000 */
[----:B--2---:R-:W1:Y:S02]  /*04e0*/  MUFU.RCP R5, R5 ;  /* 0x0000000500057308 */ /* 0x004e640000001000 */
[----:B-1----:R-:W-:Y:S01]  /*04f0*/  VIADD R2, R5, 0xffffffe ;  /* 0x0ffffffe05027836 */ /* 0x002fe20000000000 */
[----:B------:R-:W-:-:S05]  /*0500*/  IABS R5, R4 ;  /* 0x0000000400057213 */ /* 0x000fca0000000000 */
[----:B------:R1:W2:Y:S02]  /*0510*/  F2I.FTZ.U32.TRUNC.NTZ R3, R2 ;  /* 0x0000000200037305 */ /* 0x0002a4000021f000 */
[----:B-1----:R-:W-:Y:S02]  /*0520*/  IMAD.MOV.U32 R2, RZ, RZ, RZ ;  /* 0x000000ffff027224 */ /* 0x002fe400078e00ff */
[----:B--2---:R-:W-:-:S04]  /*0530*/  IMAD.MOV R8, RZ, RZ, -R3 ;  /* 0x000000ffff087224 */ /* 0x004fc800078e0a03 */
[----:B------:R-:W-:Y:S02]  /*0540*/  IMAD R11, R8, R9, RZ ;  /* 0x00000009080b7224 */ /* 0x000fe400078e02ff */
[----:B------:R-:W-:Y:S02]  /*0550*/  IMAD.MOV.U32 R8, RZ, RZ, R10 ;  /* 0x000000ffff087224 */ /* 0x000fe400078e000a */
[----:B------:R-:W-:-:S04]  /*0560*/  IMAD.HI.U32 R3, R3, R11, R2 ;  /* 0x0000000b03037227 */ /* 0x000fc800078e0002 */
[----:B------:R-:W-:Y:S02]  /*0570*/  IMAD.MOV R2, RZ, RZ, -R5 ;  /* 0x000000ffff027224 */ /* 0x000fe400078e0a05 */
[----:B------:R-:W-:-:S04]  /*0580*/  IMAD.HI.U32 R3, R3, R8, RZ ;  /* 0x0000000803037227 */ /* 0x000fc800078e00ff */
[----:B------:R-:W-:Y:S01]  /*0590*/  IMAD R2, R3, R2, R8 ;  /* 0x0000000203027224 */ /* 0x000fe200078e0208 */
[----:B------:R-:W-:Y:S04]  /*05a0*/  BAR.SYNC.DEFER_BLOCKING 0x0 ;  /* 0x0000000000007b1d */ /* 0x000fe80000010000 */
[----:B------:R-:W-:-:S13]  /*05b0*/  ISETP.GT.U32.AND P1, PT, R9, R2, PT ;  /* 0x000000020900720c */ /* 0x000fda0003f24070 */
[----:B------:R-:W-:Y:S02]  /*05c0*/  @!P1 IMAD.IADD R2, R2, 0x1, -R9 ;  /* 0x0000000102029824 */ /* 0x000fe400078e0a09 */
[----:B------:R-:W-:Y:S01]  /*05d0*/  @!P1 VIADD R3, R3, 0x1 ;  /* 0x0000000103039836 */ /* 0x000fe20000000000 */
[----:B------:R-:W-:Y:S02]  /*05e0*/  ISETP.NE.AND P1, PT, R4, RZ, PT ;  /* 0x000000ff0400720c */ /* 0x000fe40003f25270 */
[----:B------:R-:W-:Y:S02]  /*05f0*/  ISETP.GE.U32.AND P0, PT, R2, R9, PT ;  /* 0x000000090200720c */ /* 0x000fe40003f06070 */
[----:B------:R-:W-:-:S04]  /*0600*/  LOP3.LUT R2, R7, R4, RZ, 0x3c, !PT ;  /* 0x0000000407027212 */ /* 0x000fc800078e3cff */
[----:B------:R-:W-:Y:S01]  /*0610*/  ISETP.GE.AND P2, PT, R2, RZ, PT ;  /* 0x000000ff0200720c */ /* 0x000fe20003f46270 */
[----:B------:R-:W-:-:S06]  /*0620*/  VIADD R2, R14, 0x7f ;  /* 0x0000007f0e027836 */ /* 0x000fcc0000000000 */
[----:B------:R-:W-:-:S04]  /*0630*/  @P0 VIADD R3, R3, 0x1 ;  /* 0x0000000103030836 */ /* 0x000fc80000000000 */
[----:B------:R-:W-:Y:S01]  /*0640*/  IMAD.MOV.U32 R5, RZ, RZ, R3 ;  /* 0x000000ffff057224 */ /* 0x000fe200078e0003 */
[----:B------:R-:W-:-:S03]  /*0650*/  SHF.R.S32.HI R3, RZ, 0x1f, R2 ;  /* 0x0000001fff037819 */ /* 0x000fc60000011402 */
[----:B------:R-:W-:Y:S01]  /*0660*/  @!P2 IMAD.MOV R5, RZ, RZ, -R5 ;  /* 0x000000ffff05a224 */ /* 0x000fe200078e0a05 */
[----:B------:R-:W-:Y:S02]  /*0670*/  @!P1 LOP3.LUT R5, RZ, R4, RZ, 0x33, !PT ;  /* 0x00000004ff059212 */ /* 0x000fe400078e33ff */
[----:B------:R-:W-:-:S03]  /*0680*/  LEA.HI R3, R3, R2, RZ, 0x7 ;  /* 0x0000000203037211 */ /* 0x000fc600078f38ff */
[----:B------:R-:W-:Y:S02]  /*0690*/  IMAD.SHL.U32 R8, R5, 0x8, RZ ;  /* 0x0000000805087824 */ /* 0x000fe400078e00ff */
[----:B------:R-:W-:-:S03]  /*06a0*/  IMAD.MOV R5, RZ, RZ, -R5 ;  /* 0x000000ffff057224 */ /* 0x000fc600078e0a05 */
[----:B------:R-:W-:Y:S01]  /*06b0*/  LEA.HI.SX32 R3, R3, -R8, 0x19 ;  /* 0x8000000803037211 */ /* 0x000fe200078fcaff */
[----:B------:R-:W-:-:S03]  /*06c0*/  IMAD R10, R4, R5, R7 ;  /* 0x00000005040a7224 */ /* 0x000fc600078e0207 */
[----:B------:R-:W-:Y:S02]  /*06d0*/  VIMNMX R11, PT, PT, R3, 0x8, PT ;  /* 0x00000008030b7848 */ /* 0x000fe40003fe0100 */
[----:B------:R-:W-:Y:S02]  /*06e0*/  IABS R7, R10 ;  /* 0x0000000a00077213 */ /* 0x000fe40000000000 */
[----:B------:R-:W-:-:S04]  /*06f0*/  IABS R9, R11 ;  /* 0x0000000b00097213 */ /* 0x000fc80000000000 */
[----:B------:R-:W1:Y:S08]  /*0700*/  I2F.RP R6, R9 ;  /* 0x0000000900067306 */ /* 0x000e700000209400 */
[----:B-1----:R-:W1:Y:S02]  /*0710*/  MUFU.RCP R6, R6 ;  /* 0x0000000600067308 */ /* 0x002e640000001000 */
[----:B-1----:R-:W-:-:S06]  /*0720*/  VIADD R2, R6, 0xffffffe ;  /* 0x0ffffffe06027836 */ /* 0x002fcc0000000000 */
[----:B------:R-:W1:Y:S08]  /*0730*/  I2F.RP R6, R25 ;  /* 0x0000001900067306 */ /* 0x000e700000209400 */
[----:B------:R2:W3:Y:S08]  /*0740*/  F2I.FTZ.U32.TRUNC.NTZ R3, R2 ;  /* 0x0000000200037305 */ /* 0x0004f0000021f000 */
[----:B-1----:R-:W1:Y:S01]  /*0750*/  MUFU.RCP R6, R6 ;  /* 0x0000000600067308 */ /* 0x002e620000001000 */
[----:B--2---:R-:W-:-:S02]  /*0760*/  IMAD.MOV.U32 R2, RZ, RZ, RZ ;  /* 0x000000ffff027224 */ /* 0x004fc400078e00ff */
[----:B---3--:R-:W-:-:S04]  /*0770*/  IMAD.MOV R12, RZ, RZ, -R3 ;  /* 0x000000ffff0c7224 */ /* 0x008fc800078e0a03 */
[----:B------:R-:W-:Y:S01]  /*0780*/  IMAD.MOV.U32 R4, RZ, RZ, R12 ;  /* 0x000000ffff047224 */ /* 0x000fe200078e000c */
[----:B------:R-:W-:-:S03]  /*0790*/  IABS R12, R11 ;  /* 0x0000000b000c7213 */ /* 0x000fc60000000000 */
[----:B------:R-:W-:Y:S02]  /*07a0*/  IMAD R5, R4, R9, RZ ;  /* 0x0000000904057224 */ /* 0x000fe400078e02ff */
[----:B------:R-:W-:Y:S02]  /*07b0*/  IMAD.MOV.U32 R4, RZ, RZ, R7 ;  /* 0x000000ffff047224 */ /* 0x000fe400078e0007 */
[----:B------:R-:W-:-:S04]  /*07c0*/  IMAD.HI.U32 R3, R3, R5, R2 ;  /* 0x0000000503037227 */ /* 0x000fc800078e0002 */
[----:B------:R-:W-:Y:S01]  /*07d0*/  IMAD.MOV R2, RZ, RZ, -R12 ;  /* 0x000000ffff027224 */ /* 0x000fe200078e0a0c */
[----:B------:R-:W-:Y:S01]  /*07e0*/  IABS R12, R14 ;  /* 0x0000000e000c7213 */ /* 0x000fe20000000000 */
[----:B------:R-:W-:-:S04]  /*07f0*/  IMAD.HI.U32 R3, R3, R4, RZ ;  /* 0x0000000403037227 */ /* 0x000fc800078e00ff */
[----:B------:R-:W-:Y:S02]  /*0800*/  IMAD R2, R3, R2, R4 ;  /* 0x0000000203027224 */ /* 0x000fe400078e0204 */
[----:B------:R-:W2:Y:S01]  /*0810*/  I2F.RP R4, R12 ;  /* 0x0000000c00047306 */ /* 0x000ea20000209400 */
[----:B-1----:R-:W-:Y:S02]  /*0820*/  VIADD R7, R6, 0xffffffe ;  /* 0x0ffffffe06077836 */ /* 0x002fe40000000000 */
[----:B------:R-:W-:-:S05]  /*0830*/  ISETP.GT.U32.AND P1, PT, R9, R2, PT ;  /* 0x000000020900720c */ /* 0x000fca0003f24070 */
[----:B------:R-:W-:Y:S08]  /*0840*/  F2I.FTZ.U32.TRUNC.NTZ R7, R7 ;  /* 0x0000000700077305 */ /* 0x000ff0000021f000 */
[----:B------:R-:W-:Y:S01]  /*0850*/  @!P1 IMAD.IADD R2, R2, 0x1, -R9 ;  /* 0x0000000102029824 */ /* 0x000fe200078e0a09 */
[----:B--2---:R-:W1:Y:S01]  /*0860*/  MUFU.RCP R4, R4 ;  /* 0x0000000400047308 */ /* 0x004e620000001000 */
[----:B------:R-:W-:Y:S01]  /*0870*/  @!P1 VIADD R3, R3, 0x1 ;  /* 0x0000000103039836 */ /* 0x000fe20000000000 */
[----:B------:R-:W-:-:S02]  /*0880*/  ISETP.NE.AND P1, PT, R11, RZ, PT ;  /* 0x000000ff0b00720c */ /* 0x000fc40003f25270 */
[----:B------:R-:W-:Y:S02]  /*0890*/  ISETP.GE.U32.AND P0, PT, R2, R9, PT ;  /* 0x000000090200720c */ /* 0x000fe40003f06070 */
[----:B------:R-:W-:-:S04]  /*08a0*/  LOP3.LUT R2, R10, R11, RZ, 0x3c, !PT ;  /* 0x0000000b0a027212 */ /* 0x000fc800078e3cff */
[----:B------:R-:W-:-:S07]  /*08b0*/  ISETP.GE.AND P2, PT, R2, RZ, PT ;  /* 0x000000ff0200720c */ /* 0x000fce0003f46270 */
[----:B------:R-:W-:Y:S02]  /*08c0*/  @P0 VIADD R3, R3, 0x1 ;  /* 0x0000000103030836 */ /* 0x000fe40000000000 */
[----:B-1----:R-:W-:Y:S02]  /*08d0*/  VIADD R5, R4, 0xffffffe ;  /* 0x0ffffffe04057836 */ /* 0x002fe40000000000 */
[----:B------:R-:W-:Y:S02]  /*08e0*/  IMAD.MOV.U32 R13, RZ, RZ, R3 ;  /* 0x000000ffff0d7224 */ /* 0x000fe400078e0003 */
[----:B------:R-:W-:Y:S02]  /*08f0*/  IMAD.MOV.U32 R4, RZ, RZ, RZ ;  /* 0x000000ffff047224 */ /* 0x000fe400078e00ff */
[----:B------:R-:W-:Y:S01]  /*0900*/  @!P2 IMAD.MOV R13, RZ, RZ, -R13 ;  /* 0x000000ffff0da224 */ /* 0x000fe200078e0a0d */
[----:B------:R-:W-:Y:S01]  /*0910*/  @!P1 LOP3.LUT R13, RZ, R11, RZ, 0x33, !PT ;  /* 0x0000000bff0d9212 */ /* 0x000fe200078e33ff */
[----:B------:R-:W1:Y:S04]  /*0920*/  F2I.FTZ.U32.TRUNC.NTZ R5, R5 ;  /* 0x0000000500057305 */ /* 0x000e68000021f000 */
[----:B------:R-:W-:-:S04]  /*0930*/  IMAD.MOV R2, RZ, RZ, -R13 ;  /* 0x000000ffff027224 */ /* 0x000fc800078e0a0d */
[----:B------:R-:W-:-:S04]  /*0940*/  IMAD R2, R11, R2, R10 ;  /* 0x000000020b027224 */ /* 0x000fc800078e020a */
[----:B------:R-:W-:Y:S02]  /*0950*/  IMAD.IADD R2, R8, 0x1, R2 ;  /* 0x0000000108027824 */ /* 0x000fe400078e0202 */
[----:B------:R-:W-:Y:S02]  /*0960*/  IMAD.MOV R8, RZ, RZ, -R7 ;  /* 0x000000ffff087224 */ /* 0x000fe400078e0a07 */
[----:B-1----:R-:W-:Y:S01]  /*0970*/  IMAD.MOV R3, RZ, RZ, -R5 ;  /* 0x000000ffff037224 */ /* 0x002fe200078e0a05 */
[----:B------:R-:W-:Y:S01]  /*0980*/  LEA R2, R2, UR4, 0x7 ;  /* 0x0000000402027c11 */ /* 0x000fe2000f8e38ff */
[----:B------:R-:W-:Y:S01]  /*0990*/  USHF.L.U32 UR4, UR10, 0x6, URZ ;  /* 0x000000060a047899 */ /* 0x000fe200080006ff */
[----:B------:R-:W-:Y:S02]  /*09a0*/  IMAD R11, R8, R25, RZ ;  /* 0x00000019080b7224 */ /* 0x000fe400078e02ff */
[----:B------:R-:W-:Y:S02]  /*09b0*/  IMAD R3, R3, R12, RZ ;  /* 0x0000000c03037224 */ /* 0x000fe400078e02ff */
[----:B------:R-:W-:-:S02]  /*09c0*/  IMAD.IADD R2, R19, 0x1, R2 ;  /* 0x0000000113027824 */ /* 0x000fc400078e0202 */
[----:B------:R-:W-:Y:S01]  /*09d0*/  IMAD.HI.U32 R5, R5, R3, R4 ;  /* 0x0000000305057227 */ /* 0x000fe200078e0004 */
[----:B------:R-:W-:Y:S02]  /*09e0*/  SHF.R.U32.HI R4, RZ, 0x5, R0 ;  /* 0x00000005ff047819 */ /* 0x000fe40000011600 */
[----:B------:R-:W-:Y:S01]  /*09f0*/  IABS R9, R2 ;  /* 0x0000000200097213 */ /* 0x000fe20000000000 */
[----:B------:R-:W-:Y:S02]  /*0a00*/  IMAD.SHL.U32 R3, R13, 0x80, RZ ;  /* 0x000000800d037824 */ /* 0x000fe400078e00ff */
[----:B------:R-:W-:Y:S01]  /*0a10*/  VIADD R6, R4, UR4 ;  /* 0x0000000404067c36 */ /* 0x000fe20008000000 */
[----:B------:R-:W1:Y:S01]  /*0a20*/  LDCU UR4, c[0x0][0x3a4] ;  /* 0x00007480ff0477ac */ /* 0x000e620008000800 */
[----:B------:R-:W-:-:S03]  /*0a30*/  IMAD.HI.U32 R5, R5, R9, RZ ;  /* 0x0000000905057227 */ /* 0x000fc600078e00ff */
[----:B------:R-:W-:Y:S01]  /*0a40*/  LOP3.LUT R8, R3, 0x43, R6, 0xf8, !PT ;  /* 0x0000004303087812 */ /* 0x000fe200078ef806 */
[----:B------:R-:W-:Y:S02]  /*0a50*/  IMAD.MOV R5, RZ, RZ, -R5 ;  /* 0x000000ffff057224 */ /* 0x000fe400078e0a05 */
[----:B------:R-:W-:Y:S01]  /*0a60*/  IMAD.MOV.U32 R6, RZ, RZ, RZ ;  /* 0x000000ffff067224 */ /* 0x000fe200078e00ff */
[----:B------:R-:W-:Y:S01]  /*0a70*/  LOP3.LUT R20, R8, 0x3c, RZ, 0xfc, !PT ;  /* 0x0000003c08147812 */ /* 0x000fe200078efcff */
[C---:B------:R-:W-:Y:S01]  /*0a80*/  IMAD R5, R12.reuse, R5, R9 ;  /* 0x000000050c057224 */ /* 0x040fe200078e0209 */
[----:B------:R-:W-:Y:S01]  /*0a90*/  IABS R10, R8 ;  /* 0x00000008000a7213 */ /* 0x000fe20000000000 */
[----:B------:R-:W-:Y:S01]  /*0aa0*/  IMAD.HI.U32 R6, R7, R11, R6 ;  /* 0x0000000b07067227 */ /* 0x000fe200078e0006 */
[----:B------:R-:W-:Y:S02]  /*0ab0*/  IABS R24, R20 ;  /* 0x0000001400187213 */ /* 0x000fe40000000000 */
[----:B------:R-:W-:-:S02]  /*0ac0*/  ISETP.GT.U32.AND P0, PT, R12, R5, PT ;  /* 0x000000050c00720c */ /* 0x000fc40003f04070 */
[----:B------:R-:W-:Y:S01]  /*0ad0*/  LOP3.LUT R17, R8, 0x4, RZ, 0xfc, !PT ;  /* 0x0000000408117812 */ /* 0x000fe200078efcff */
[----:B------:R-:W-:Y:S01]  /*0ae0*/  IMAD.HI.U32 R9, R6, R24, RZ ;  /* 0x0000001806097227 */ /* 0x000fe200078e00ff */
[----:B------:R-:W-:Y:S02]  /*0af0*/  LOP3.LUT R18, R8, 0x10, RZ, 0xfc, !PT ;  /* 0x0000001008127812 */ /* 0x000fe400078efcff */
[----:B------:R-:W-:Y:S01]  /*0b00*/  IABS R11, R17 ;  /* 0x00000011000b7213 */ /* 0x000fe20000000000 */
[----:B------:R-:W-:Y:S01]  /*0b10*/  IMAD.HI.U32 R7, R6, R10, RZ ;  /* 0x0000000a06077227 */ /* 0x000fe200078e00ff */
[----:B------:R-:W-:Y:S02]  /*0b20*/  ISETP.GE.AND P2, PT, R17, RZ, PT ;  /* 0x000000ff1100720c */ /* 0x000fe40003f46270 */
[----:B------:R-:W-:Y:S01]  /*0b30*/  IABS R17, R18 ;  /* 0x0000001200117213 */ /* 0x000fe20000000000 */
[----:B------:R-:W-:Y:S01]  /*0b40*/  IMAD.MOV R13, RZ, RZ, -R9 ;  /* 0x000000ffff0d7224 */ /* 0x000fe200078e0a09 */
[C---:B------:R-:W-:Y:S01]  /*0b50*/  LOP3.LUT R34, R8.reuse, 0x14, RZ, 0xfc, !PT ;  /* 0x0000001408227812 */ /* 0x040fe200078efcff */
[----:B------:R-:W-:Y:S01]  /*0b60*/  IMAD.MOV R7, RZ, RZ, -R7 ;  /* 0x000000ffff077224 */ /* 0x000fe200078e0a07 */
[----:B------:R-:W-:Y:S01]  /*0b70*/  LOP3.LUT R35, R8, 0x18, RZ, 0xfc, !PT ;  /* 0x0000001808237812 */ /* 0x000fe200078efcff */
[C---:B------:R-:W-:Y:S01]  /*0b80*/  IMAD R24, R25.reuse, R13, R24 ;  /* 0x0000000d19187224 */ /* 0x040fe200078e0218 */
[----:B------:R-:W-:Y:S01]  /*0b90*/  IABS R21, R34 ;  /* 0x0000002200157213 */ /* 0x000fe20000000000 */
[----:B------:R-:W-:Y:S01]  /*0ba0*/  IMAD R7, R25, R7, R10 ;  /* 0x0000000719077224 */ /* 0x000fe200078e020a */
[----:B------:R-:W-:Y:S01]  /*0bb0*/  IABS R23, R35 ;  /* 0x0000002300177213 */ /* 0x000fe20000000000 */
[----:B------:R-:W-:Y:S01]  /*0bc0*/  @!P0 IMAD.IADD R5, R5, 0x1, -R12 ;  /* 0x0000000105058824 */ /* 0x000fe200078e0a0c */
[C---:B------:R-:W-:Y:S01]  /*0bd0*/  ISETP.GT.U32.AND P5, PT, R25.reuse, R24, PT ;  /* 0x000000181900720c */ /* 0x040fe20003fa4070 */
[----:B------:R-:W-:Y:S01]  /*0be0*/  IMAD.SHL.U32 R10, R0, 0x10, RZ ;  /* 0x00000010000a7824 */ /* 0x000fe200078e00ff */
[----:B------:R-:W-:Y:S01]  /*0bf0*/  ISETP.GT.U32.AND P1, PT, R25, R7, PT ;  /* 0x000000071900720c */ /* 0x000fe20003f24070 */
[----:B------:R-:W-:Y:S01]  /*0c00*/  IMAD.HI.U32 R9, R6, R11, RZ ;  /* 0x0000000b06097227 */ /* 0x000fe200078e00ff */
[----:B------:R-:W-:-:S02]  /*0c10*/  ISETP.GT.U32.AND P0, PT, R12, R5, PT ;  /* 0x000000050c00720c */ /* 0x000fc40003f04070 */
[----:B------:R-:W-:Y:S01]  /*0c20*/  LOP3.LUT R10, R10, 0x70, RZ, 0xc0, !PT ;  /* 0x000000700a0a7812 */ /* 0x000fe200078ec0ff */
[----:B------:R-:W-:Y:S01]  /*0c30*/  IMAD.MOV R16, RZ, RZ, -R9 ;  /* 0x000000ffff107224 */ /* 0x000fe200078e0a09 */
[C---:B------:R-:W-:Y:S02]  /*0c40*/  LOP3.LUT R36, R8.reuse, 0x1c, RZ, 0xfc, !PT ;  /* 0x0000001c08247812 */ /* 0x040fe400078efcff */
[C---:B------:R-:W-:Y:S01]  /*0c50*/  LOP3.LUT R37, R8.reuse, 0x20, RZ, 0xfc, !PT ;  /* 0x0000002008257812 */ /* 0x040fe200078efcff */
[----:B------:R-:W-:Y:S01]  /*0c60*/  IMAD R19, R19, 0x80, R10 ;  /* 0x0000008013137824 */ /* 0x000fe200078e020a */
[----:B------:R-:W-:Y:S01]  /*0c70*/  LOP3.LUT R10, R8, 0x8, RZ, 0xfc, !PT ;  /* 0x00000008080a7812 */ /* 0x000fe200078efcff */
[----:B------:R-:W-:Y:S01]  /*0c80*/  @!P5 IMAD.IADD R24, R24, 0x1, -R25 ;  /* 0x000000011818d824 */ /* 0x000fe200078e0a19 */
[----:B------:R-:W-:Y:S01]  /*0c90*/  IABS R26, R36 ;  /* 0x00000024001a7213 */ /* 0x000fe20000000000 */
[----:B------:R-:W-:Y:S01]  /*0ca0*/  IMAD R9, R25, R16, R11 ;  /* 0x0000001019097224 */ /* 0x000fe200078e020b */
[----:B------:R-:W-:Y:S01]  /*0cb0*/  IABS R13, R10 ;  /* 0x0000000a000d7213 */ /* 0x000fe20000000000 */
[----:B------:R-:W-:Y:S01]  /*0cc0*/  @!P0 IMAD.IADD R5, R5, 0x1, -R12 ;  /* 0x0000000105058824 */ /* 0x000fe200078e0a0c */
[----:B------:R-:W-:Y:S01]  /*0cd0*/  ISETP.GE.AND P3, PT, R10, RZ, PT ;  /* 0x000000ff0a00720c */ /* 0x000fe20003f66270 */
[----:B------:R-:W-:Y:S01]  /*0ce0*/  IMAD.HI.U32 R12, R6, R17, RZ ;  /* 0x00000011060c7227 */ /* 0x000fe200078e00ff */
[----:B------:R-:W-:-:S02]  /*0cf0*/  ISETP.GT.U32.AND P0, PT, R25, R24, PT ;  /* 0x000000181900720c */ /* 0x000fc40003f04070 */
[----:B------:R-:W-:Y:S01]  /*0d00*/  ISETP.GT.U32.AND P5, PT, R25, R9, PT ;  /* 0x000000091900720c */ /* 0x000fe20003fa4070 */
[----:B------:R-:W-:Y:S01]  /*0d10*/  IMAD.HI.U32 R10, R6, R13, RZ ;  /* 0x0000000d060a7227 */ /* 0x000fe200078e00ff */
[C---:B------:R-:W-:Y:S02]  /*0d20*/  LOP3.LUT R11, R8.reuse, 0xc, RZ, 0xfc, !PT ;  /* 0x0000000c080b7812 */ /* 0x040fe400078efcff */
[----:B------:R-:W-:Y:S01]  /*0d30*/  IABS R27, R37 ;  /* 0x00000025001b7213 */ /* 0x000fe20000000000 */
[----:B------:R-:W-:Y:S01]  /*0d40*/  IMAD.MOV R10, RZ, RZ, -R10 ;  /* 0x000000ffff0a7224 */ /* 0x000fe200078e0a0a */
[----:B------:R-:W-:Y:S01]  /*0d50*/  IABS R16, R11 ;  /* 0x0000000b00107213 */ /* 0x000fe20000000000 */
[----:B------:R-:W-:Y:S01]  /*0d60*/  IMAD.MOV R12, RZ, RZ, -R12 ;  /* 0x000000ffff0c7224 */ /* 0x000fe200078e0a0c */
[----:B------:R-:W-:Y:S01]  /*0d70*/  ISETP.GE.AND P4, PT, R11, RZ, PT ;  /* 0x000000ff0b00720c */ /* 0x000fe20003f86270 */
[----:B------:R-:W-:Y:S01]  /*0d80*/  IMAD R10, R25, R10, R13 ;  /* 0x0000000a190a7224 */ /* 0x000fe200078e020d */
[----:B------:R-:W-:Y:S01]  /*0d90*/  LOP3.LUT R38, R8, 0x24, RZ, 0xfc, !PT ;  /* 0x0000002408267812 */ /* 0x000fe200078efcff */
[--C-:B------:R-:W-:Y:S01]  /*0da0*/  @!P0 IMAD.IADD R24, R24, 0x1, -R25.reuse ;  /* 0x0000000118188824 */ /* 0x100fe200078e0a19 */
[----:B------:R-:W-:Y:S01]  /*0db0*/  LOP3.LUT R39, R8, 0x28, RZ, 0xfc, !PT ;  /* 0x0000002808277812 */ /* 0x000fe200078efcff */
[----:B------:R-:W-:Y:S01]  /*0dc0*/  @!P5 IMAD.IADD R9, R9, 0x1, -R25 ;  /* 0x000000010909d824 */ /* 0x000fe200078e0a19 */
[----:B------:R-:W-:Y:S01]  /*0dd0*/  ISETP.GT.U32.AND P0, PT, R25, R10, PT ;  /* 0x0000000a1900720c */ /* 0x000fe20003f04070 */
[----:B------:R-:W-:Y:S01]  /*0de0*/  IMAD.HI.U32 R11, R6, R16, RZ ;  /* 0x00000010060b7227 */ /* 0x000fe200078e00ff */
[----:B------:R-:W-:-:S02]  /*0df0*/  IABS R28, R38 ;  /* 0x00000026001c7213 */ /* 0x000fc40000000000 */
[C---:B------:R-:W-:Y:S01]  /*0e00*/  ISETP.GT.U32.AND P5, PT, R25.reuse, R9, PT ;  /* 0x000000091900720c */ /* 0x040fe20003fa4070 */
[----:B------:R-:W-:Y:S01]  /*0e10*/  IMAD.MOV R11, RZ, RZ, -R11 ;  /* 0x000000ffff0b7224 */ /* 0x000fe200078e0a0b */
[C---:B------:R-:W-:Y:S01]  /*0e20*/  LOP3.LUT R40, R8.reuse, 0x2c, RZ, 0xfc, !PT ;  /* 0x0000002c08287812 */ /* 0x040fe200078efcff */
[C---:B------:R-:W-:Y:S01]  /*0e30*/  IMAD R12, R25.reuse, R12, R17 ;  /* 0x0000000c190c7224 */ /* 0x040fe200078e0211 */
[C---:B------:R-:W-:Y:S01]  /*0e40*/  LOP3.LUT R41, R8.reuse, 0x30, RZ, 0xfc, !PT ;  /* 0x0000003008297812 */ /* 0x040fe200078efcff */
[----:B------:R-:W-:Y:S01]  /*0e50*/  IMAD R11, R25, R11, R16 ;  /* 0x0000000b190b7224 */ /* 0x000fe200078e0210 */
[C---:B------:R-:W-:Y:S01]  /*0e60*/  LOP3.LUT R42, R8.reuse, 0x34, RZ, 0xfc, !PT ;  /* 0x00000034082a7812 */ /* 0x040fe200078efcff */
[--C-:B------:R-:W-:Y:S01]  /*0e70*/  @!P1 IMAD.IADD R7, R7, 0x1, -R25.reuse ;  /* 0x0000000107079824 */ /* 0x100fe200078e0a19 */
[----:B------:R-:W-:Y:S01]  /*0e80*/  ISETP.GE.AND P1, PT, R8, RZ, PT ;  /* 0x000000ff0800720c */ /* 0x000fe20003f26270 */
[----:B------:R-:W-:Y:S01]  /*0e90*/  @!P0 IMAD.IADD R10, R10, 0x1, -R25 ;  /* 0x000000010a0a8824 */ /* 0x000fe200078e0a19 */
[----:B------:R-:W-:Y:S01]  /*0ea0*/  LOP3.LUT R33, R8, 0x38, RZ, 0xfc, !PT ;  /* 0x0000003808217812 */ /* 0x000fe200078efcff */
[----:B------:R-:W-:Y:S01]  /*0eb0*/  IMAD.HI.U32 R13, R6, R21, RZ ;  /* 0x00000015060d7227 */ /* 0x000fe200078e00ff */
[----:B------:R-:W-:-:S02]  /*0ec0*/  ISETP.GT.U32.AND P6, PT, R25, R7, PT ;  /* 0x000000071900720c */ /* 0x000fc40003fc4070 */
[----:B------:R-:W-:Y:S01]  /*0ed0*/  ISETP.GT.U32.AND P0, PT, R25, R10, PT ;  /* 0x0000000a1900720c */ /* 0x000fe20003f04070 */
[----:B------:R-:W-:Y:S01]  /*0ee0*/  @!P5 IMAD.IADD R9, R9, 0x1, -R25 ;  /* 0x000000010909d824 */ /* 0x000fe200078e0a19 */
[C---:B------:R-:W-:Y:S01]  /*0ef0*/  ISETP.GT.U32.AND P5, PT, R25.reuse, R11, PT ;  /* 0x0000000b1900720c */ /* 0x040fe20003fa4070 */
[----:B------:R-:W-:Y:S01]  /*0f00*/  IMAD.HI.U32 R16, R6, R23, RZ ;  /* 0x0000001706107227 */ /* 0x000fe200078e00ff */
[----:B------:R-:W-:Y:S02]  /*0f10*/  IABS R29, R41 ;  /* 0x00000029001d7213 */ /* 0x000fe40000000000 */
[----:B------:R-:W-:Y:S01]  /*0f20*/  IABS R30, R42 ;  /* 0x0000002a001e7213 */ /* 0x000fe20000000000 */
[----:B------:R-:W-:Y:S01]  /*0f30*/  IMAD.MOV R22, RZ, RZ, -R13 ;  /* 0x000000ffff167224 */ /* 0x000fe200078e0a0d */
[----:B------:R-:W-:Y:S01]  /*0f40*/  IABS R31, R33 ;  /* 0x00000021001f7213 */ /* 0x000fe20000000000 */
[----:B------:R-:W-:Y:S02]  /*0f50*/  IMAD.MOV R16, RZ, RZ, -R16 ;  /* 0x000000ffff107224 */ /* 0x000fe400078e0a10 */
[----:B------:R-:W-:-:S02]  /*0f60*/  IMAD R13, R25, R22, R21 ;  /* 0x00000016190d7224 */ /* 0x000fc400078e0215 */
[--C-:B------:R-:W-:Y:S01]  /*0f70*/  @!P0 IMAD.IADD R10, R10, 0x1, -R25.reuse ;  /* 0x000000010a0a8824 */ /* 0x100fe200078e0a19 */
[----:B------:R-:W-:Y:S01]  /*0f80*/  ISETP.GT.U32.AND P0, PT, R25, R12, PT ;  /* 0x0000000c1900720c */ /* 0x000fe20003f04070 */
[----:B------:R-:W-:Y:S02]  /*0f90*/  @!P5 IMAD.IADD R11, R11, 0x1, -R25 ;  /* 0x000000010b0bd824 */ /* 0x000fe400078e0a19 */
[C---:B------:R-:W-:Y:S02]  /*0fa0*/  IMAD R16, R25.reuse, R16, R23 ;  /* 0x0000001019107224 */ /* 0x040fe400078e0217 */
[----:B------:R-:W-:Y:S01]  /*0fb0*/  IMAD.HI.U32 R17, R6, R26, RZ ;  /* 0x0000001a06117227 */ /* 0x000fe200078e00ff */
[----:B------:R-:W-:-:S03]  /*0fc0*/  ISETP.GT.U32.AND P5, PT, R25, R11, PT ;  /* 0x0000000b1900720c */ /* 0x000fc60003fa4070 */
[----:B------:R-:W-:Y:S01]  /*0fd0*/  @!P6 IMAD.IADD R7, R7, 0x1, -R25 ;  /* 0x000000010707e824 */ /* 0x000fe200078e0a19 */
[----:B------:R-:W-:Y:S01]  /*0fe0*/  ISETP.GE.AND P6, PT, R18, RZ, PT ;  /* 0x000000ff1200720c */ /* 0x000fe20003fc6270 */
[----:B------:R-:W-:-:S04]  /*0ff0*/  IMAD.HI.U32 R18, R6, R27, RZ ;  /* 0x0000001b06127227 */ /* 0x000fc800078e00ff */
[----:B------:R-:W-:Y:S02]  /*1000*/  @!P0 IMAD.IADD R12, R12, 0x1, -R25 ;  /* 0x000000010c0c8824 */ /* 0x000fe400078e0a19 */
[----:B------:R-:W-:Y:S02]  /*1010*/  IMAD.MOV R17, RZ, RZ, -R17 ;  /* 0x000000ffff117224 */ /* 0x000fe400078e0a11 */
[----:B------:R-:W-:Y:S01]  /*1020*/  @!P5 IMAD.IADD R11, R11, 0x1, -R25 ;  /* 0x000000010b0bd824 */ /* 0x000fe200078e0a19 */
[C---:B------:R-:W-:Y:S01]  /*1030*/  ISETP.GT.U32.AND P0, PT, R25.reuse, R12, PT ;  /* 0x0000000c1900720c */ /* 0x040fe20003f04070 */
[----:B------:R-:W-:Y:S01]  /*1040*/  IMAD.MOV R18, RZ, RZ, -R18 ;  /* 0x000000ffff127224 */ /* 0x000fe200078e0a12 */
[C---:B------:R-:W-:Y:S01]  /*1050*/  ISETP.GT.U32.AND P5, PT, R25.reuse, R13, PT ;  /* 0x0000000d1900720c */ /* 0x040fe20003fa4070 */
[C---:B------:R-:W-:Y:S01]  /*1060*/  IMAD R17, R25.reuse, R17, R26 ;  /* 0x0000001119117224 */ /* 0x040fe200078e021a */
[----:B------:R-:W-:Y:S01]  /*1070*/  IABS R26, R39 ;  /* 0x00000027001a7213 */ /* 0x000fe20000000000 */
[----:B------:R-:W-:Y:S01]  /*1080*/  @!P1 IMAD.MOV R7, RZ, RZ, -R7 ;  /* 0x000000ffff079224 */ /* 0x000fe200078e0a07 */
[----:B------:R-:W-:Y:S01]  /*1090*/  ISETP.GE.AND P1, PT, R20, RZ, PT ;  /* 0x000000ff1400720c */ /* 0x000fe20003f26270 */
[----:B------:R-:W-:Y:S01]  /*10a0*/  IMAD R18, R25, R18, R27 ;  /* 0x0000001219127224 */ /* 0x000fe200078e021b */
[----:B------:R-:W-:Y:S01]  /*10b0*/  IABS R27, R40 ;  /* 0x00000028001b7213 */ /* 0x000fe20000000000 */
[----:B------:R-:W-:-:S04]  /*10c0*/  IMAD.HI.U32 R20, R6, R28, RZ ;  /* 0x0000001c06147227 */ /* 0x000fc800078e00ff */
[--C-:B------:R-:W-:Y:S01]  /*10d0*/  @!P0 IMAD.IADD R12, R12, 0x1, -R25.reuse ;  /* 0x000000010c0c8824 */ /* 0x100fe200078e0a19 */
[----:B------:R-:W-:Y:S01]  /*10e0*/  ISETP.GT.U32.AND P0, PT, R25, R16, PT ;  /* 0x000000101900720c */ /* 0x000fe20003f04070 */
[----:B------:R-:W-:Y:S01]  /*10f0*/  @!P5 IMAD.IADD R13, R13, 0x1, -R25 ;  /* 0x000000010d0dd824 */ /* 0x000fe200078e0a19 */
[C---:B------:R-:W-:Y:S01]  /*1100*/  ISETP.GT.U32.AND P5, PT, R25.reuse, R17, PT ;  /* 0x000000111900720c */ /* 0x040fe20003fa4070 */
[----:B------:R-:W-:Y:S02]  /*1110*/  IMAD.MOV R20, RZ, RZ, -R20 ;  /* 0x000000ffff147224 */ /* 0x000fe400078e0a14 */
[----:B------:R-:W-:Y:S02]  /*1120*/  IMAD.MOV.U32 R47, RZ, RZ, R10 ;  /* 0x000000ffff2f7224 */ /* 0x000fe400078e000a */
[C---:B------:R-:W-:Y:S01]  /*1130*/  IMAD R20, R25.reuse, R20, R28 ;  /* 0x0000001419147224 */ /* 0x040fe200078e021c */
[----:B------:R-:W2:Y:S01]  /*1140*/  LDS R10, [UR11] ;  /* 0x0000000bff0a7984 */ /* 0x000ea20008000800 */
[----:B------:R-:W-:Y:S01]  /*1150*/  @!P1 IMAD.MOV R24, RZ, RZ, -R24 ;  /* 0x000000ffff189224 */ /* 0x000fe200078e0a18 */
[----:B------:R-:W-:Y:S01]  /*1160*/  ISETP.GT.U32.AND P1, PT, R25, R13, PT ;  /* 0x0000000d1900720c */ /* 0x000fe20003f24070 */
[----:B------:R-:W-:-:S02]  /*1170*/  IMAD.MOV.U32 R49, RZ, RZ, R11 ;  /* 0x000000ffff317224 */ /* 0x000fc400078e000b */
[--C-:B------:R-:W-:Y:S01]  /*1180*/  @!P0 IMAD.IADD R16, R16, 0x1, -R25.reuse ;  /* 0x0000000110108824 */ /* 0x100fe200078e0a19 */
[----:B------:R-:W-:Y:S01]  /*1190*/  ISETP.GT.U32.AND P0, PT, R25, R18, PT ;  /* 0x000000121900720c */ /* 0x000fe20003f04070 */
[----:B------:R-:W-:Y:S01]  /*11a0*/  @!P5 IMAD.IADD R17, R17, 0x1, -R25 ;  /* 0x000000011111d824 */ /* 0x000fe200078e0a19 */
[C---:B------:R-:W-:Y:S01]  /*11b0*/  ISETP.GT.U32.AND P5, PT, R25.reuse, R20, PT ;  /* 0x000000141900720c */ /* 0x040fe20003fa4070 */
[C---:B------:R-:W-:Y:S01]  /*11c0*/  IMAD.HI.U32 R8, R6.reuse, R26, RZ ;  /* 0x0000001a06087227 */ /* 0x040fe200078e00ff */
[----:B------:R-:W3:Y:S03]  /*11d0*/  LDC R11, c[0x0][0x3a0] ;  /* 0x0000e800ff0b7b82 */ /* 0x000ee60000000800 */
[----:B------:R-:W-:Y:S01]  /*11e0*/  @!P3 IMAD.MOV R47, RZ, RZ, -R47 ;  /* 0x000000ffff2fb224 */ /* 0x000fe200078e0a2f */
[----:B------:R-:W-:Y:S01]  /*11f0*/  ISETP.GT.U32.AND P3, PT, R25, R17, PT ;  /* 0x000000111900720c */ /* 0x000fe20003f64070 */
[----:B------:R-:W-:-:S04]  /*1200*/  IMAD.HI.U32 R21, R6, R27, RZ ;  /* 0x0000001b06157227 */ /* 0x000fc800078e00ff */
[----:B------:R-:W-:Y:S01]  /*1210*/  @!P0 IMAD.IADD R18, R18, 0x1, -R25 ;  /* 0x0000000112128824 */ /* 0x000fe200078e0a19 */
[----:B------:R-:W-:Y:S01]  /*1220*/  ISETP.NE.U32.AND P0, PT, R4, RZ, PT ;  /* 0x000000ff0400720c */ /* 0x000fe20003f05070 */
[----:B------:R-:W-:-:S04]  /*1230*/  IMAD.HI.U32 R22, R6, R29, RZ ;  /* 0x0000001d06167227 */ /* 0x000fc800078e00ff */
[----:B------:R-:W-:-:S04]  /*1240*/  IMAD.HI.U32 R23, R6, R30, RZ ;  /* 0x0000001e06177227 */ /* 0x000fc800078e00ff */
[----:B------:R-:W-:-:S04]  /*1250*/  IMAD.HI.U32 R6, R6, R31, RZ ;  /* 0x0000001f06067227 */ /* 0x000fc800078e00ff */
[----:B------:R-:W-:Y:S01]  /*1260*/  @!P4 IMAD.MOV R49, RZ, RZ, -R49 ;  /* 0x000000ffff31c224 */ /* 0x000fe200078e0a31 */
[----:B------:R-:W-:Y:S01]  /*1270*/  ISETP.GT.U32.AND P4, PT, R25, R18, PT ;  /* 0x000000121900720c */ /* 0x000fe20003f84070 */
[----:B------:R-:W-:Y:S02]  /*1280*/  IMAD.MOV R8, RZ, RZ, -R8 ;  /* 0x000000ffff087224 */ /* 0x000fe400078e0a08 */
[----:B------:R-:W-:Y:S02]  /*1290*/  IMAD.MOV R28, RZ, RZ, -R21 ;  /* 0x000000ffff1c7224 */ /* 0x000fe400078e0a15 */
[----:B------:R-:W-:Y:S01]  /*12a0*/  IMAD.MOV R22, RZ, RZ, -R22 ;  /* 0x000000ffff167224 */ /* 0x000fe200078e0a16 */
[----:B--2---:R-:W-:Y:S01]  /*12b0*/  R2UR UR27, R10 ;  /* 0x000000000a1b72ca */ /* 0x004fe200000e0000 */
[----:B------:R-:W-:Y:S01]  /*12c0*/  IMAD.MOV R23, RZ, RZ, -R23 ;  /* 0x000000ffff177224 */ /* 0x000fe200078e0a17 */
[----:B------:R-:W-:Y:S01]  /*12d0*/  LOP3.LUT R10, R0, 0x1f, RZ, 0xc0, !PT ;  /* 0x0000001f000a7812 */ /* 0x000fe200078ec0ff */
[----:B------:R-:W-:-:S02]  /*12e0*/  IMAD.MOV R32, RZ, RZ, -R6 ;  /* 0x000000ffff207224 */ /* 0x000fc400078e0a06 */
[----:B------:R-:W-:Y:S01]  /*12f0*/  @!P2 IMAD.MOV R9, RZ, RZ, -R9 ;  /* 0x000000ffff09a224 */ /* 0x000fe200078e0a09 */
[C---:B------:R-:W-:Y:S01]  /*1300*/  ISETP.GT.U32.AND P2, PT, R25.reuse, R16, PT ;  /* 0x000000101900720c */ /* 0x040fe20003f44070 */
[C---:B------:R-:W-:Y:S02]  /*1310*/  IMAD R6, R25.reuse, R8, R26 ;  /* 0x0000000819067224 */ /* 0x040fe400078e021a */
[C---:B------:R-:W-:Y:S01]  /*1320*/  IMAD R8, R25.reuse, R28, R27 ;  /* 0x0000001c19087224 */ /* 0x040fe200078e021b */
[----:B------:R-:W-:Y:S01]  /*1330*/  LOP3.LUT R28, R0, 0x40, RZ, 0xc0, !PT ;  /* 0x00000040001c7812 */ /* 0x000fe200078ec0ff */
[----:B------:R-:W-:Y:S02]  /*1340*/  IMAD R21, R25, R22, R29 ;  /* 0x0000001619157224 */ /* 0x000fe400078e021d */
[----:B------:R-:W-:Y:S01]  /*1350*/  @!P5 IMAD.IADD R20, R20, 0x1, -R25 ;  /* 0x000000011414d824 */ /* 0x000fe200078e0a19 */
[----:B------:R-:W-:Y:S01]  /*1360*/  LEA.HI R19, R28, R19, RZ, 0x1c ;  /* 0x000000131c137211 */ /* 0x000fe200078fe0ff */
[----:B------:R-:W-:-:S02]  /*1370*/  IMAD.MOV.U32 R51, RZ, RZ, R12 ;  /* 0x000000ffff337224 */ /* 0x000fc400078e000c */
[C---:B------:R-:W-:Y:S01]  /*1380*/  IMAD R22, R25.reuse, R23, R30 ;  /* 0x0000001719167224 */ /* 0x040fe200078e021e */
[C---:B------:R-:W-:Y:S01]  /*1390*/  ISETP.GT.U32.AND P5, PT, R25.reuse, R20, PT ;  /* 0x000000141900720c */ /* 0x040fe20003fa4070 */
[C---:B------:R-:W-:Y:S02]  /*13a0*/  IMAD R23, R25.reuse, R32, R31 ;  /* 0x0000002019177224 */ /* 0x040fe400078e021f */
[----:B------:R-:W-:Y:S01]  /*13b0*/  @!P6 IMAD.MOV R51, RZ, RZ, -R51 ;  /* 0x000000ffff33e224 */ /* 0x000fe200078e0a33 */
[----:B------:R-:W-:Y:S01]  /*13c0*/  ISETP.GT.U32.AND P6, PT, R25, R6, PT ;  /* 0x000000061900720c */ /* 0x000fe20003fc4070 */
[--C-:B------:R-:W-:Y:S01]  /*13d0*/  @!P1 IMAD.IADD R13, R13, 0x1, -R25.reuse ;  /* 0x000000010d0d9824 */ /* 0x100fe200078e0a19 */
[----:B------:R-:W-:Y:S01]  /*13e0*/  ISETP.GT.U32.AND P1, PT, R25, R8, PT ;  /* 0x000000081900720c */ /* 0x000fe20003f24070 */
[--C-:B------:R-:W-:Y:S01]  /*13f0*/  @!P3 IMAD.IADD R17, R17, 0x1, -R25.reuse ;  /* 0x000000011111b824 */ /* 0x100fe200078e0a19 */
[C---:B------:R-:W-:Y:S01]  /*1400*/  ISETP.GT.U32.AND P3, PT, R25.reuse, R22, PT ;  /* 0x000000161900720c */ /* 0x040fe20003f64070 */
[--C-:B------:R-:W-:Y:S01]  /*1410*/  @!P4 IMAD.IADD R18, R18, 0x1, -R25.reuse ;  /* 0x000000011212c824 */ /* 0x100fe200078e0a19 */
[C---:B------:R-:W-:Y:S01]  /*1420*/  ISETP.GT.U32.AND P4, PT, R25.reuse, R23, PT ;  /* 0x000000171900720c */ /* 0x040fe20003f84070 */
[--C-:B------:R-:W-:Y:S01]  /*1430*/  @!P2 IMAD.IADD R16, R16, 0x1, -R25.reuse ;  /* 0x000000011010a824 */ /* 0x100fe200078e0a19 */
[----:B------:R-:W-:Y:S01]  /*1440*/  ISETP.GT.U32.AND P2, PT, R25, R21, PT ;  /* 0x000000151900720c */ /* 0x000fe20003f44070 */
[----:B------:R-:W-:Y:S01]  /*1450*/  @!P5 IMAD.IADD R20, R20, 0x1, -R25 ;  /* 0x000000011414d824 */ /* 0x000fe200078e0a19 */
[----:B------:R-:W-:Y:S01]  /*1460*/  ISETP.GE.AND P5, PT, R34, RZ, PT ;  /* 0x000000ff2200720c */ /* 0x000fe20003fa6270 */
[----:B------:R-:W-:-:S02]  /*1470*/  IMAD.SHL.U32 R4, R4, 0x200000, RZ ;  /* 0x0020000004047824 */ /* 0x000fc400078e00ff */
[--C-:B------:R-:W-:Y:S01]  /*1480*/  @!P6 IMAD.IADD R6, R6, 0x1, -R25.reuse ;  /* 0x000000010606e824 */ /* 0x100fe200078e0a19 */
[----:B------:R-:W-:Y:S01]  /*1490*/  ISETP.GE.AND P6, PT, R35, RZ, PT ;  /* 0x000000ff2300720c */ /* 0x000fe20003fc6270 */
[--C-:B------:R-:W-:Y:S01]  /*14a0*/  @!P1 IMAD.IADD R8, R8, 0x1, -R25.reuse ;  /* 0x0000000108089824 */ /* 0x100fe200078e0a19 */
[----:B------:R-:W-:Y:S01]  /*14b0*/  ISETP.GE.AND P1, PT, R36, RZ, PT ;  /* 0x000000ff2400720c */ /* 0x000fe20003f26270 */
[--C-:B------:R-:W-:Y:S01]  /*14c0*/  @!P3 IMAD.IADD R22, R22, 0x1, -R25.reuse ;  /* 0x000000011616b824 */ /* 0x100fe200078e0a19 */
[----:B------:R-:W-:Y:S01]  /*14d0*/  ISETP.GE.AND P3, PT, R38, RZ, PT ;  /* 0x000000ff2600720c */ /* 0x000fe20003f66270 */
[--C-:B------:R-:W-:Y:S01]  /*14e0*/  @!P4 IMAD.IADD R23, R23, 0x1, -R25.reuse ;  /* 0x000000011717c824 */ /* 0x100fe200078e0a19 */
[----:B------:R-:W-:Y:S01]  /*14f0*/  ISETP.GT.U32.AND P4, PT, R25, R6, PT ;  /* 0x000000061900720c */ /* 0x000fe20003f84070 */
[----:B------:R-:W-:Y:S01]  /*1500*/  @!P2 IMAD.IADD R21, R21, 0x1, -R25 ;  /* 0x000000011515a824 */ /* 0x000fe200078e0a19 */
[----:B------:R-:W-:Y:S01]  /*1510*/  ISETP.GE.AND P2, PT, R37, RZ, PT ;  /* 0x000000ff2500720c */ /* 0x000fe20003f46270 */
[----:B------:R-:W-:Y:S01]  /*1520*/  @!P5 IMAD.MOV R13, RZ, RZ, -R13 ;  /* 0x000000ffff0dd224 */ /* 0x000fe200078e0a0d */
[C---:B------:R-:W-:Y:S01]  /*1530*/  ISETP.GT.U32.AND P5, PT, R25.reuse, R8, PT ;  /* 0x000000081900720c */ /* 0x040fe20003fa4070 */
[----:B------:R-:W-:Y:S01]  /*1540*/  IMAD R12, R10, UR19, RZ ;  /* 0x000000130a0c7c24 */ /* 0x000fe2000f8e02ff */
[----:B------:R-:W-:Y:S01]  /*1550*/  LOP3.LUT R4, R4, 0x600000, RZ, 0xc0, !PT ;  /* 0x0060000004047812 */ /* 0x000fe200078ec0ff */
[----:B------:R-:W-:Y:S01]  /*1560*/  @!P6 IMAD.MOV R16, RZ, RZ, -R16 ;  /* 0x000000ffff10e224 */ /* 0x000fe200078e0a10 */
[C---:B------:R-:W-:Y:S01]  /*1570*/  ISETP.GT.U32.AND P6, PT, R25.reuse, R23, PT ;  /* 0x000000171900720c */ /* 0x040fe20003fc4070 */
[----:B------:R-:W-:Y:S01]  /*1580*/  @!P1 IMAD.MOV R17, RZ, RZ, -R17 ;  /* 0x000000ffff119224 */ /* 0x000fe200078e0a11 */
[----:B------:R-:W-:Y:S01]  /*1590*/  ISETP.GT.U32.AND P1, PT, R25, R21, PT ;  /* 0x000000151900720c */ /* 0x000fe20003f24070 */
[----:B------:R-:W-:Y:S01]  /*15a0*/  @!P3 IMAD.MOV R20, RZ, RZ, -R20 ;  /* 0x000000ffff14b224 */ /* 0x000fe200078e0a14 */
[----:B------:R-:W-:Y:S01]  /*15b0*/  ISETP.GE.AND P3, PT, R39, RZ, PT ;  /* 0x000000ff2700720c */ /* 0x000fe20003f66270 */
[--C-:B------:R-:W-:Y:S01]  /*15c0*/  @!P4 IMAD.IADD R6, R6, 0x1, -R25.reuse ;  /* 0x000000010606c824 */ /* 0x100fe200078e0a19 */
[----:B------:R-:W-:Y:S01]  /*15d0*/  ISETP.GE.AND P4, PT, R40, RZ, PT ;  /* 0x000000ff2800720c */ /* 0x000fe20003f86270 */
[----:B------:R-:W-:Y:S01]  /*15e0*/  @!P2 IMAD.MOV R18, RZ, RZ, -R18 ;  /* 0x000000ffff12a224 */ /* 0x000fe200078e0a12 */
[----:B------:R-:W-:Y:S01]  /*15f0*/  BAR.SYNC.DEFER_BLOCKING 0x0 ;  /* 0x0000000000007b1d */ /* 0x000fe20000010000 */
[----:B------:R-:W-:Y:S01]  /*1600*/  ISETP.GT.U32.AND P2, PT, R25, R22, PT ;  /* 0x000000161900720c */ /* 0x000fe20003f44070 */
[----:B------:R-:W-:Y:S01]  /*1610*/  @!P5 IMAD.IADD R8, R8, 0x1, -R25 ;  /* 0x000000010808d824 */ /* 0x000fe200078e0a19 */
[----:B------:R-:W-:-:S02]  /*1620*/  R2UR UR12, R4 ;  /* 0x00000000040c72ca */ /* 0x000fc400000e0000 */
[--C-:B------:R-:W-:Y:S01]  /*1630*/  @!P6 IMAD.IADD R23, R23, 0x1, -R25.reuse ;  /* 0x000000011717e824 */ /* 0x100fe200078e0a19 */
[----:B------:R-:W-:Y:S01]  /*1640*/  ISETP.GE.AND P6, PT, R2, RZ, PT ;  /* 0x000000ff0200720c */ /* 0x000fe20003fc6270 */
[--C-:B------:R-:W-:Y:S01]  /*1650*/  @!P1 IMAD.IADD R21, R21, 0x1, -R25.reuse ;  /* 0x0000000115159824 */ /* 0x100fe200078e0a19 */
[----:B------:R-:W-:Y:S01]  /*1660*/  ISETP.GE.AND P1, PT, R42, RZ, PT ;  /* 0x000000ff2a00720c */ /* 0x000fe20003f26270 */
[----:B------:R-:W-:Y:S01]  /*1670*/  @!P3 IMAD.MOV R6, RZ, RZ, -R6 ;  /* 0x000000ffff06b224 */ /* 0x000fe200078e0a06 */
[----:B------:R-:W-:Y:S01]  /*1680*/  ISETP.NE.AND P3, PT, R14, RZ, PT ;  /* 0x000000ff0e00720c */ /* 0x000fe20003f65270 */
[----:B------:R-:W-:Y:S01]  /*1690*/  @!P4 IMAD.MOV R8, RZ, RZ, -R8 ;  /* 0x000000ffff08c224 */ /* 0x000fe200078e0a08 */
[----:B------:R-:W-:Y:S02]  /*16a0*/  ISETP.NE.AND P4, PT, R15, RZ, PT ;  /* 0x000000ff0f00720c */ /* 0x000fe40003f85270 */
[----:B------:R-:W-:Y:S01]  /*16b0*/  LOP3.LUT R4, RZ, R15, RZ, 0x33, !PT ;  /* 0x0000000fff047212 */ /* 0x000fe200078e33ff */
[----:B------:R-:W-:Y:S01]  /*16c0*/  @!P2 IMAD.IADD R22, R22, 0x1, -R25 ;  /* 0x000000011616a824 */ /* 0x000fe200078e0a19 */
[----:B------:R-:W-:-:S02]  /*16d0*/  SHF.R.U32.HI R36, RZ, 0x6, R0 ;  /* 0x00000006ff247819 */ /* 0x000fc40000011600 */
[----:B------:R-:W-:Y:S01]  /*16e0*/  ISETP.GE.AND P5, PT, R41, RZ, PT ;  /* 0x000000ff2900720c */ /* 0x000fe20003fa6270 */
[----:B------:R-:W-:Y:S01]  /*16f0*/  @!P6 IMAD.MOV R5, RZ, RZ, -R5 ;  /* 0x000000ffff05e224 */ /* 0x000fe200078e0a05 */
[----:B------:R-:W-:Y:S01]  /*1700*/  ISETP.GE.AND P2, PT, R33, RZ, PT ;  /* 0x000000ff2100720c */ /* 0x000fe20003f46270 */
[----:B------:R-:W-:Y:S01]  /*1710*/  @!P1 IMAD.MOV R22, RZ, RZ, -R22 ;  /* 0x000000ffff169224 */ /* 0x000fe200078e0a16 */
[----:B------:R-:W-:Y:S01]  /*1720*/  SEL R53, R4, R13, !P4 ;  /* 0x0000000d04357207 */ /* 0x000fe20006000000 */
[----:B---3--:R-:W-:Y:S01]  /*1730*/  VIADD R13, R11, 0x1f ;  /* 0x0000001f0b0d7836 */ /* 0x008fe20000000000 */
[----:B------:R-:W-:Y:S02]  /*1740*/  SGXT.U32 R36, R36, 0x1 ;  /* 0x000000012424781a */ /* 0x000fe40000000000 */
[----:B------:R-:W-:Y:S02]  /*1750*/  @!P3 LOP3.LUT R5, RZ, R14, RZ, 0x33, !PT ;  /* 0x0000000eff05b212 */ /* 0x000fe400078e33ff */
[----:B------:R-:W-:-:S02]  /*1760*/  ISETP.GT.AND P1, PT, R13, 0x1f, PT ;  /* 0x0000001f0d00780c */ /* 0x000fc40003f24270 */
[----:B------:R-:W-:Y:S01]  /*1770*/  LOP3.LUT R14, R36, 0x2, RZ, 0xfc, !PT ;  /* 0x00000002240e7812 */ /* 0x000fe200078efcff */
[----:B------:R-:W-:Y:S01]  /*1780*/  @!P5 IMAD.MOV R21, RZ, RZ, -R21 ;  /* 0x000000ffff15d224 */ /* 0x000fe200078e0a15 */
[----:B------:R-:W-:Y:S01]  /*1790*/  SEL R139, R4, R6, !P4 ;  /* 0x00000006048b7207 */ /* 0x000fe20006000000 */
[----:B------:R-:W-:Y:S01]  /*17a0*/  @!P2 IMAD.MOV R23, RZ, RZ, -R23 ;  /* 0x000000ffff17a224 */ /* 0x000fe200078e0a17 */
[----:B------:R-:W-:Y:S01]  /*17b0*/  SEL R6, RZ, 0x4, !P1 ;  /* 0x00000004ff067807 */ /* 0x000fe20004800000 */
[----:B-1----:R-:W-:Y:S01]  /*17c0*/  IMAD R15, R5, UR4, RZ ;  /* 0x00000004050f7c24 */ /* 0x002fe2000f8e02ff */
[----:B------:R-:W-:Y:S02]  /*17d0*/  ISETP.GE.AND P1, PT, R14, R11, PT ;  /* 0x0000000b0e00720c */ /* 0x000fe40003f26270 */
[----:B------:R-:W-:Y:S02]  /*17e0*/  SEL R55, R4, R16, !P4 ;  /* 0x0000001004377207 */ /* 0x000fe40006000000 */
[----:B------:R-:W-:-:S02]  /*17f0*/  LEA R82, P3, R12, UR22, 0x2 ;  /* 0x000000160c527c11 */ /* 0x000fc4000f8610ff */
[----:B------:R-:W-:Y:S02]  /*1800*/  LOP3.LUT R16, R36, 0x4, RZ, 0xfc, !PT ;  /* 0x0000000424107812 */ /* 0x000fe400078efcff */
[----:B------:R-:W-:Y:S02]  /*1810*/  SEL R141, R4, R8, !P4 ;  /* 0x00000008048d7207 */ /* 0x000fe40006000000 */
[-C--:B------:R-:W-:Y:S02]  /*1820*/  ISETP.GE.AND P2, PT, R36, R11.reuse, PT ;  /* 0x0000000b2400720c */ /* 0x080fe40003f46270 */
[----:B------:R-:W-:Y:S02]  /*1830*/  SEL R5, R6, RZ, !P1 ;  /* 0x000000ff06057207 */ /* 0x000fe40004800000 */
[----:B------:R-:W-:Y:S01]  /*1840*/  LEA.HI.X.SX32 R8, R12, UR23, 0x2, P3 ;  /* 0x000000170c087c11 */ /* 0x000fe200098f16ff */
[----:B------:R-:W1:Y:S01]  /*1850*/  LDCU.64 UR22, c[0x0][0x358] ;  /* 0x00006b00ff1677ac */ /* 0x000e620008000a00 */
[----:B------:R-:W-:-:S02]  /*1860*/  ISETP.GE.AND P3, PT, R16, R11, PT ;  /* 0x0000000b1000720c */ /* 0x000fc40003f66270 */
[C---:B------:R-:W-:Y:S02]  /*1870*/  SEL R43, R4.reuse, R7, !P4 ;  /* 0x00000007042b7207 */ /* 0x040fe40006000000 */
[C---:B------:R-:W-:Y:S02]  /*1880*/  SEL R45, R4.reuse, R9, !P4 ;  /* 0x00000009042d7207 */ /* 0x040fe40006000000 */
[C---:B------:R-:W-:Y:S02]  /*1890*/  SEL R47, R4.reuse, R47, !P4 ;  /* 0x0000002f042f7207 */ /* 0x040fe40006000000 */
[C---:B------:R-:W-:Y:S02]  /*18a0*/  SEL R49, R4.reuse, R49, !P4 ;  /* 0x0000003104317207 */ /* 0x040fe40006000000 */
[C---:B------:R-:W-:Y:S02]  /*18b0*/  SEL R51, R4.reuse, R51, !P4 ;  /* 0x0000003304337207 */ /* 0x040fe40006000000 */
[----:B------:R-:W-:Y:S01]  /*18c0*/  SEL R57, R4, R17, !P4 ;  /* 0x0000001104397207 */ /* 0x000fe20006000000 */
[----:B------:R-:W-:Y:S01]  /*18d0*/  IMAD.SHL.U32 R17, R0, 0x4, RZ ;  /* 0x0000000400117824 */ /* 0x000fe200078e00ff */
[----:B------:R-:W-:Y:S01]  /*18e0*/  SEL R129, R4, R18, !P4 ;  /* 0x0000001204817207 */ /* 0x000fe20006000000 */
[----:B------:R-:W-:Y:S01]  /*18f0*/  IMAD R18, R36, UR18, RZ ;  /* 0x0000001224127c24 */ /* 0x000fe2000f8e02ff */
[----:B------:R-:W-:-:S02]  /*1900*/  SEL R137, R4, R20, !P4 ;  /* 0x0000001404897207 */ /* 0x000fc40006000000 */
[C---:B------:R-:W-:Y:S01]  /*1910*/  SEL R143, R4.reuse, R21, !P4 ;  /* 0x00000015048f7207 */ /* 0x040fe20006000000 */
[----:B------:R-:W-:Y:S01]  /*1920*/  IMAD.U32 R21, RZ, RZ, UR18 ;  /* 0x00000012ff157e24 */ /* 0x000fe2000f8e00ff */
[C---:B------:R-:W-:Y:S02]  /*1930*/  SEL R145, R4.reuse, R22, !P4 ;  /* 0x0000001604917207 */ /* 0x040fe40006000000 */
[C---:B------:R-:W-:Y:S02]  /*1940*/  SEL R147, R4.reuse, R23, !P4 ;  /* 0x0000001704937207 */ /* 0x040fe40006000000 */
[----:B------:R-:W-:Y:S02]  /*1950*/  SEL R149, R4, R24, !P4 ;  /* 0x0000001804957207 */ /* 0x000fe40006000000 */
[----:B------:R-:W-:Y:S02]  /*1960*/  SEL R4, R6, RZ, !P2 ;  /* 0x000000ff06047207 */ /* 0x000fe40005000000 */
[----:B------:R-:W-:Y:S01]  /*1970*/  ISETP.NE.U32.AND P5, PT, R5, RZ, PT ;  /* 0x000000ff0500720c */ /* 0x000fe20003fa5070 */
[----:B------:R-:W-:Y:S01]  /*1980*/  IMAD.U32 R5, RZ, RZ, UR18 ;  /* 0x00000012ff057e24 */ /* 0x000fe2000f8e00ff */
[----:B------:R-:W-:-:S02]  /*1990*/  LEA R127, P4, R15, UR20, 0x2 ;  /* 0x000000140f7f7c11 */ /* 0x000fc4000f8810ff */
[----:B------:R-:W-:Y:S01]  /*19a0*/  SEL R9, R6, RZ, !P3 ;  /* 0x000000ff06097207 */ /* 0x000fe20005800000 */
[----:B------:R-:W-:Y:S01]  /*19b0*/  IMAD R20, R5, 0x2, R18 ;  /* 0x0000000205147824 */ /* 0x000fe200078e0212 */
[----:B------:R-:W-:Y:S02]  /*19c0*/  LOP3.LUT R22, R36, 0x6, RZ, 0xfc, !PT ;  /* 0x0000000624167812 */ /* 0x000fe400078efcff */
[----:B------:R-:W-:Y:S01]  /*19d0*/  ISETP.NE.U32.AND P6, PT, R4, RZ, PT ;  /* 0x000000ff0400720c */ /* 0x000fe20003fc5070 */
[----:B------:R-:W-:Y:S01]  /*19e0*/  IMAD R24, R21, 0x2, R20 ;  /* 0x0000000215187824 */ /* 0x000fe200078e0214 */
[----:B------:R-:W-:Y:S02]  /*19f0*/  LEA.HI.X.SX32 R7, R15, UR21, 0x2, P4 ;  /* 0x000000150f077c11 */ /* 0x000fe4000a0f16ff */
[----:B------:R-:W-:Y:S02]  /*1a00*/  LEA R4, P2, R18, R127, 0x2 ;  /* 0x0000007f12047211 */ /* 0x000fe400078410ff */
[----:B------:R-:W-:-:S02]  /*1a10*/  ISETP.NE.U32.AND P4, PT, R9, RZ, PT ;  /* 0x000000ff0900720c */ /* 0x000fc40003f85070 */
[----:B------:R-:W-:Y:S02]  /*1a20*/  ISETP.GE.AND P3, PT, R22, R11, PT ;  /* 0x0000000b1600720c */ /* 0x000fe40003f66270 */
[----:B------:R-:W-:Y:S02]  /*1a30*/  LOP3.LUT R9, R0, 0x60, RZ, 0xc0, !PT ;  /* 0x0000006000097812 */ /* 0x000fe400078ec0ff */
[----:B------:R-:W-:Y:S02]  /*1a40*/  LOP3.LUT R26, R36, 0x8, RZ, 0xfc, !PT ;  /* 0x00000008241a7812 */ /* 0x000fe400078efcff */
[----:B------:R-:W-:Y:S02]  /*1a50*/  LEA.HI.X.SX32 R5, R18, R7, 0x2, P2 ;  /* 0x0000000712057211 */ /* 0x000fe400010f16ff */
[----:B------:R-:W-:Y:S02]  /*1a60*/  LEA R38, P2, R20, R127, 0x2 ;  /* 0x0000007f14267211 */ /* 0x000fe400078410ff */
[----:B------:R-:W-:-:S02]  /*1a70*/  SEL R21, R6, RZ, !P3 ;  /* 0x000000ff06157207 */ /* 0x000fc40005800000 */
[----:B------:R-:W-:Y:S02]  /*1a80*/  SHF.R.U32.HI R30, RZ, 0x1, R9 ;  /* 0x00000001ff1e7819 */ /* 0x000fe40000011609 */
[----:B------:R-:W-:Y:S02]  /*1a90*/  ISETP.GE.AND P3, PT, R26, R11, PT ;  /* 0x0000000b1a00720c */ /* 0x000fe40003f66270 */
[----:B------:R-:W-:Y:S02]  /*1aa0*/  LEA.HI.X.SX32 R39, R20, R7, 0x2, P2 ;  /* 0x0000000714277211 */ /* 0x000fe400010f16ff */
[----:B------:R-:W-:Y:S02]  /*1ab0*/  LOP3.LUT P1, RZ, R0, 0x7f, RZ, 0xc0, !PT ;  /* 0x0000007f00ff7812 */ /* 0x000fe4000782c0ff */
[----:B------:R-:W-:Y:S02]  /*1ac0*/  LEA R40, P2, R24, R127, 0x2 ;  /* 0x0000007f18287211 */ /* 0x000fe400078410ff */
[----:B------:R-:W-:-:S02]  /*1ad0*/  LOP3.LUT R17, R30, 0x1fc, R17, 0x78, !PT ;  /* 0x000001fc1e117812 */ /* 0x000fc400078e7811 */
[----:B------:R-:W-:Y:S01]  /*1ae0*/  SEL R23, R6, RZ, !P3 ;  /* 0x000000ff06177207 */ /* 0x000fe20005800000 */
[----:B-1----:R-:W-:Y:S08]  /*1af0*/  BRA.U UP0, `(.L_x_5) ;  /* 0x0000000100187547 */ /* 0x002ff0000b800000 */
[----:B------:R-:W-:Y:S01]  /*1b00*/  ELECT P3, URZ, PT ;  /* 0x0000000000ff782f */ /* 0x000fe20003860000 */
[----:B------:R-:W-:Y:S01]  /*1b10*/  IMAD.MOV.U32 R9, RZ, RZ, 0x1 ;  /* 0x00000001ff097424 */ /* 0x000fe200078e00ff */
[----:B------:R-:W-:Y:S01]  /*1b20*/  UMOV UR4, 0x40 ;  /* 0x0000004000047882 */ /* 0x000fe20000000000 */
[----:B------:R-:W-:Y:S01]  /*1b30*/  UVIRTCOUNT.DEALLOC.SMPOOL 0x80 ;  /* 0x000000800000784c */ /* 0x000fe20000000000 */
[----:B------:R-:W-:-:S09]  /*1b40*/  ULEA UR4, UR10, UR4, 0x18 ;  /* 0x000000040a047291 */ /* 0x000fd2000f8ec0ff */
[----:B------:R1:W-:Y:S03]  /*1b50*/  @P3 STS.U8 [UR4], R9 ;  /* 0x00000009ff003988 */ /* 0x0003e60008000004 */
.L_x_5:
[----:B------:R-:W-:Y:S01]  /*1b60*/  UIADD3 UR12, UPT, UPT, UR27, UR12, URZ ;  /* 0x0000000c1b0c7290 */ /* 0x000fe2000fffe0ff */
[----:B------:R-:W-:Y:S01]  /*1b70*/  ISETP.NE.U32.AND P3, PT, R23, RZ, PT ;  /* 0x000000ff1700720c */ /* 0x000fe20003f65070 */
[----:B------:R-:W-:Y:S01]  /*1b80*/  VOTEU.ALL UP1, P1 ;  /* 0x0000000000ff7886 */ /* 0x000fe20000820000 */
[----:B------:R-:W-:Y:S01]  /*1b90*/  UIADD3 UR13, UPT, UPT, UR11, 0xc000, URZ ;  /* 0x0000c0000b0d7890 */ /* 0x000fe2000fffe0ff */
[----:B------:R-:W-:Y:S01]  /*1ba0*/  LEA.HI.X.SX32 R41, R24, R7, 0x2, P2 ;  /* 0x0000000718297211 */ /* 0x000fe200010f16ff */
[----:B-1----:R-:W-:Y:S01]  /*1bb0*/  IMAD.U32 R9, RZ, RZ, UR18 ;  /* 0x00000012ff097e24 */ /* 0x002fe2000f8e00ff */
[----:B------:R-:W-:Y:S01]  /*1bc0*/  LOP3.LUT R23, R19, 0x10, RZ, 0x3c, !PT ;  /* 0x0000001013177812 */ /* 0x000fe200078e3cff */
[----:B------:R-:W-:Y:S01]  /*1bd0*/  VOTEU.ALL UP2, P1 ;  /* 0x0000000000ff7886 */ /* 0x000fe20000840000 */
[----:B------:R-:W-:-:S04]  /*1be0*/  @!UP1 UIADD3 UR6, UPT, UPT, -UR5, 0x100000, URZ ;  /* 0x0010000005069890 */ /* 0x000fc8000fffe1ff */
[----:B------:R-:W-:Y:S02]  /*1bf0*/  @!UP1 USHF.L.U32 UR7, UR6, 0xb, URZ ;  /* 0x0000000b06079899 */ /* 0x000fe400080006ff */
[----:B------:R-:W-:Y:S01]  /*1c00*/  @!UP1 USHF.L.U32 UR6, UR6, 0x1, URZ ;  /* 0x0000000106069899 */ /* 0x000fe200080006ff */
[----:B------:R-:W-:Y:S01]  /*1c10*/  STTM.16dp32bit_t0_t15.x32 tmem[UR12], RZ ;  /* 0x000000ff000079ed */ /* 0x000fe20008a8000c */
[----:B------:R-:W-:Y:S01]  /*1c20*/  STTM.16dp32bit_t16_t31.x32 tmem[UR12+0x20], RZ ;  /* 0x000020ff000079ed */ /* 0x000fe20008aa000c */
[----:B------:R-:W1:Y:S01]  /*1c30*/  FENCE.VIEW.ASYNC.T ;  /* 0x00000000000073c6 */ /* 0x000e620000000200 */
[----:B------:R-:W-:-:S04]  /*1c40*/  @!UP1 UIADD3 UR4, UPT, UPT, -UR5, 0x100000, URZ ;  /* 0x0010000005049890 */ /* 0x000fc8000fffe1ff */
[----:B------:R-:W-:Y:S02]  /*1c50*/  @!UP1 USHF.L.U32 UR5, UR4, 0xb, URZ ;  /* 0x0000000b04059899 */ /* 0x000fe400080006ff */
[----:B------:R-:W-:Y:S01]  /*1c60*/  @!UP1 USHF.L.U32 UR4, UR4, 0x1, URZ ;  /* 0x0000000104049899 */ /* 0x000fe200080006ff */
[----:B-1----:R-:W-:Y:S01]  /*1c70*/  BAR.SYNC.DEFER_BLOCKING 0x0 ;  /* 0x0000000000007b1d */ /* 0x002fe20000010000 */
[----:B------:R-:W-:Y:S01]  /*1c80*/  ISETP.NE.U32.AND P2, PT, R21, RZ, PT ;  /* 0x000000ff1500720c */ /* 0x000fe20003f45070 */
[----:B------:R-:W-:Y:S01]  /*1c90*/  VIADD R21, R19, UR11 ;  /* 0x0000000b13157c36 */ /* 0x000fe20008000000 */
[----:B------:R-:W-:Y:S01]  /*1ca0*/  LOP3.LUT R32, R36, 0xa, RZ, 0xfc, !PT ;  /* 0x0000000a24207812 */ /* 0x000fe200078efcff */
[----:B------:R-:W-:Y:S01]  /*1cb0*/  IMAD.U32 R81, RZ, RZ, UR14 ;  /* 0x0000000eff517e24 */ /* 0x000fe2000f8e00ff */
[----:B------:R-:W-:Y:S01]  /*1cc0*/  LEA.HI R28, R0, 0xe, RZ, 0x1a ;  /* 0x0000000e001c7811 */ /* 0x000fe200078fd0ff */
[----:B------:R-:W-:Y:S01]  /*1cd0*/  VOTEU.ALL UP1, P1 ;  /* 0x0000000000ff7886 */ /* 0x000fe20000820000 */
[----:B------:R-:W-:Y:S01]  /*1ce0*/  IMAD.U32 R89, RZ, RZ, UR14 ;  /* 0x0000000eff597e24 */ /* 0x000fe2000f8e00ff */
[C---:B------:R-:W-:Y:S01]  /*1cf0*/  LOP3.LUT R42, R36.reuse, 0x10, RZ, 0xfc, !PT ;  /* 0x00000010242a7812 */ /* 0x040fe200078efcff */
[----:B------:R-:W-:Y:S01]  /*1d00*/  IMAD R30, R9, 0x2, R24 ;  /* 0x00000002091e7824 */ /* 0x000fe200078e0218 */
[C---:B------:R-:W-:Y:S01]  /*1d10*/  LOP3.LUT R46, R36.reuse, 0x12, RZ, 0xfc, !PT ;  /* 0x00000012242e7812 */ /* 0x040fe200078efcff */
[----:B------:R-:W-:Y:S01]  /*1d20*/  VIADD R25, R23, UR11 ;  /* 0x0000000b17197c36 */ /* 0x000fe20008000000 */
[C---:B------:R-:W-:Y:S01]  /*1d30*/  LOP3.LUT R50, R36.reuse, 0x14, RZ, 0xfc, !PT ;  /* 0x0000001424327812 */ /* 0x040fe200078efcff */
[----:B------:R-:W-:Y:S01]  /*1d40*/  IMAD.WIDE R80, R81, 0x4, R4 ;  /* 0x0000000451507825 */ /* 0x000fe200078e0204 */
[C---:B------:R-:W-:Y:S01]  /*1d50*/  LOP3.LUT R31, R19.reuse, 0x30, RZ, 0x3c, !PT ;  /* 0x00000030131f7812 */ /* 0x040fe200078e3cff */
[----:B------:R-:W-:Y:S01]  /*1d60*/  USHF.L.U32 UR15, UR19, 0x5, URZ ;  /* 0x00000005130f7899 */ /* 0x000fe200080006ff */
[----:B------:R-:W-:Y:S01]  /*1d70*/  LOP3.LUT R35, R19, 0x40, RZ, 0x3c, !PT ;  /* 0x0000004013237812 */ /* 0x000fe200078e3cff */
[----:B------:R-:W-:Y:S01]  /*1d80*/  IMAD.WIDE R88, R89, 0x4, R38 ;  /* 0x0000000459587825 */ /* 0x000fe200078e0226 */
[C---:B------:R-:W-:Y:S01]  /*1d90*/  LOP3.LUT R128, R36.reuse, 0x16, RZ, 0xfc, !PT ;  /* 0x0000001624807812 */ /* 0x040fe200078efcff */
[----:B------:R-:W-:Y:S01]  /*1da0*/  USHF.R.S32.HI UR16, URZ, 0x1f, UR14 ;  /* 0x0000001fff107899 */ /* 0x000fe2000801140e */
[C---:B------:R-:W-:Y:S01]  /*1db0*/  LOP3.LUT R136, R36.reuse, 0x18, RZ, 0xfc, !PT ;  /* 0x0000001824887812 */ /* 0x040fe200078efcff */
[----:B------:R-:W-:Y:S01]  /*1dc0*/  IMAD.U32 R87, RZ, RZ, UR14 ;  /* 0x0000000eff577e24 */ /* 0x000fe2000f8e00ff */
[C---:B------:R-:W-:Y:S01]  /*1dd0*/  LOP3.LUT R138, R36.reuse, 0x1a, RZ, 0xfc, !PT ;  /* 0x0000001a248a7812 */ /* 0x040fe200078efcff */
[----:B------:R-:W-:Y:S01]  /*1de0*/  IMAD R34, R9, 0x2, R30 ;  /* 0x0000000209227824 */ /* 0x000fe200078e021e */
[----:B------:R-:W1:Y:S02]  /*1df0*/  FENCE.VIEW.ASYNC.S ;  /* 0x00000000000073c6 */ /* 0x000e640000000000 */
[----:B-1----:R-:W1:Y:S02]  /*1e00*/  @!UP1 SYNCS.EXCH.64 URZ, [UR13], UR6 ;  /* 0x000000060dff95b2 */ /* 0x002e640008000100 */
[----:B-1----:R-:W-:Y:S01]  /*1e10*/  BAR.SYNC.DEFER_BLOCKING 0x0 ;  /* 0x0000000000007b1d */ /* 0x002fe20000010000 */
[----:B------:R-:W-:Y:S01]  /*1e20*/  IMAD.U32 R27, RZ, RZ, UR18 ;  /* 0x00000012ff1b7e24 */ /* 0x000fe2000f8e00ff */
[----:B------:R-:W-:Y:S01]  /*1e30*/  LOP3.LUT R144, R36, 0x1c, RZ, 0xfc, !PT ;  /* 0x0000001c24907812 */ /* 0x000fe200078efcff */
[----:B------:R-:W-:Y:S01]  /*1e40*/  IMAD.WIDE R86, R87, 0x4, R40 ;  /* 0x0000000457567825 */ /* 0x000fe200078e0228 */
[----:B------:R-:W-:Y:S01]  /*1e50*/  LEA.HI R140, R0, 0x1e, RZ, 0x1a ;  /* 0x0000001e008c7811 */ /* 0x000fe200078fd0ff */
[----:B------:R-:W-:Y:S01]  /*1e60*/  USHF.L.U32 UR28, UR14, 0x2, URZ ;  /* 0x000000020e1c7899 */ /* 0x000fe200080006ff */
[----:B------:R-:W-:Y:S01]  /*1e70*/  LOP3.LUT R146, R19, 0x60, RZ, 0x3c, !PT ;  /* 0x0000006013927812 */ /* 0x000fe200078e3cff */
[----:B------:R-:W-:Y:S01]  /*1e80*/  IMAD.U32 R101, RZ, RZ, UR14 ;  /* 0x0000000eff657e24 */ /* 0x000fe2000f8e00ff */
[----:B------:R-:W-:-:S02]  /*1e90*/  USHF.L.U64.HI UR29, UR14, 0x2, UR16 ;  /* 0x000000020e1d7899 */ /* 0x000fc40008010210 */
[----:B------:R-:W-:Y:S01]  /*1ea0*/  IMAD.U32 R95, RZ, RZ, UR14 ;  /* 0x0000000eff5f7e24 */ /* 0x000fe2000f8e00ff */
[----:B------:R-:W-:Y:S01]  /*1eb0*/  USHF.R.S32.HI UR17, URZ, 0x1f, UR15 ;  /* 0x0000001fff117899 */ /* 0x000fe2000801140f */
[----:B------:R-:W-:Y:S01]  /*1ec0*/  IMAD R44, R28, UR18, RZ ;  /* 0x000000121c2c7c24 */ /* 0x000fe2000f8e02ff */
[----:B------:R-:W-:Y:S01]  /*1ed0*/  USHF.L.U32 UR30, UR15, 0x2, URZ ;  /* 0x000000020f1e7899 */ /* 0x000fe200080006ff */
[----:B------:R-:W-:Y:S01]  /*1ee0*/  IMAD.U32 R97, RZ, RZ, UR14 ;  /* 0x0000000eff617e24 */ /* 0x000fe2000f8e00ff */
[----:B------:R-:W-:Y:S01]  /*1ef0*/  USHF.L.U64.HI UR31, UR15, 0x2, UR17 ;  /* 0x000000020f1f7899 */ /* 0x000fe20008010211 */
[----:B------:R-:W-:Y:S02]  /*1f00*/  IMAD.U32 R99, RZ, RZ, UR14 ;  /* 0x0000000eff637e24 */ /* 0x000fe4000f8e00ff */
[----:B------:R-:W-:Y:S02]  /*1f10*/  IMAD.U32 R93, RZ, RZ, UR14 ;  /* 0x0000000eff5d7e24 */ /* 0x000fe4000f8e00ff */
[----:B------:R-:W-:-:S02]  /*1f20*/  VIADD R37, R35, UR11 ;  /* 0x0000000b23257c36 */ /* 0x000fc40008000000 */
[----:B------:R-:W-:Y:S02]  /*1f30*/  IMAD.U32 R109, RZ, RZ, UR14 ;  /* 0x0000000eff6d7e24 */ /* 0x000fe4000f8e00ff */
[----:B------:R-:W-:Y:S01]  /*1f40*/  IMAD.U32 R103, RZ, RZ, UR14 ;  /* 0x0000000eff677e24 */ /* 0x000fe2000f8e00ff */
[----:B------:R1:W2:Y:S02]  /*1f50*/  @!UP2 SYNCS.EXCH.64 URZ, [UR11+0xc008], UR4 ;  /* 0x00c008040bffa5b2 */ /* 0x0002a40008000100 */
[----:B------:R-:W-:Y:S01]  /*1f60*/  @!PT LDS RZ, [RZ] ;  /* 0x00000000fffff984 */ /* 0x000fe20000000800 */
[----:B------:R-:W-:Y:S01]  /*1f70*/  @!PT LDS RZ, [RZ] ;  /* 0x00000000fffff984 */ /* 0x000fe20000000800 */
[----:B------:R-:W-:Y:S01]  /*1f80*/  @!PT LDS RZ, [RZ] ;  /* 0x00000000fffff984 */ /* 0x000fe20000000800 */
[----:B--2---:R2:W-:Y:S01]  /*1f90*/  LDGSTS.E [R21], desc[UR22][R4.64], P6 ;  /* 0x0000000004157fae */ /* 0x0045e2000b1a1016 */
[----:B------:R-:W-:Y:S02]  /*1fa0*/  IMAD.U32 R105, RZ, RZ, UR14 ;  /* 0x0000000eff697e24 */ /* 0x000fe4000f8e00ff */
[----:B------:R-:W-:Y:S01]  /*1fb0*/  IMAD.U32 R107, RZ, RZ, UR14 ;  /* 0x0000000eff6b7e24 */ /* 0x000fe2000f8e00ff */
[----:B------:R3:W-:Y:S01]  /*1fc0*/  LDGSTS.E [R21+0x8], desc[UR22][R38.64], P5 ;  /* 0x0000800026157fae */ /* 0x0007e2000a9a1016 */
[----:B------:R-:W-:-:S02]  /*1fd0*/  IMAD.U32 R79, RZ, RZ, UR18 ;  /* 0x00000012ff4f7e24 */ /* 0x000fc4000f8e00ff */
[----:B------:R-:W-:Y:S01]  /*1fe0*/  IMAD R142, R140, UR18, RZ ;  /* 0x000000128c8e7c24 */ /* 0x000fe2000f8e02ff */
[----:B------:R4:W-:Y:S01]  /*1ff0*/  LDGSTS.E [R25], desc[UR22][R40.64], P4 ;  /* 0x0000000028197fae */ /* 0x0009e2000a1a1016 */
[----:B------:R-:W-:Y:S01]  /*2000*/  ISETP.GE.AND P4, PT, R32, R11, PT ;  /* 0x0000000b2000720c */ /* 0x000fe20003f86270 */
[----:B------:R-:W-:Y:S01]  /*2010*/  VIADD R111, R11, 0xffffffe0 ;  /* 0xffffffe00b6f7836 */ /* 0x000fe20000000000 */
[----:B-1----:R-:W1:Y:S01]  /*2020*/  LDCU UR4, c[0x0][0x3b0] ;  /* 0x00007600ff0477ac */ /* 0x002e620008000800 */
[----:B--2---:R-:W-:Y:S01]  /*2030*/  LEA R4, P5, R30, R127, 0x2 ;  /* 0x0000007f1e047211 */ /* 0x004fe200078a10ff */
[----:B------:R-:W-:Y:S01]  /*2040*/  IMAD.U32 R121, RZ, RZ, UR15 ;  /* 0x0000000fff797e24 */ /* 0x000fe2000f8e00ff */
[----:B------:R-:W-:Y:S01]  /*2050*/  SEL R9, R6, RZ, !P4 ;  /* 0x000000ff06097207 */ /* 0x000fe20006000000 */
[----:B------:R-:W-:Y:S01]  /*2060*/  IMAD.U32 R133, RZ, RZ, UR15 ;  /* 0x0000000fff857e24 */ /* 0x000fe2000f8e00ff */
[----:B---3--:R-:W-:Y:S01]  /*2070*/  LOP3.LUT R38, R36, 0xc, RZ, 0xfc, !PT ;  /* 0x0000000c24267812 */ /* 0x008fe200078efcff */
[----:B------:R-:W-:Y:S01]  /*2080*/  IMAD.U32 R39, RZ, RZ, UR18 ;  /* 0x00000012ff277e24 */ /* 0x000fe2000f8e00ff */
[----:B------:R-:W-:Y:S01]  /*2090*/  LEA.HI.X.SX32 R5, R30, R7, 0x2, P5 ;  /* 0x000000071e057211 */ /* 0x000fe200028f16ff */
[----:B------:R-:W-:Y:S01]  /*20a0*/  IMAD.U32 R131, RZ, RZ, UR15 ;  /* 0x0000000fff837e24 */ /* 0x000fe2000f8e00ff */
[----:B------:R-:W-:Y:S01]  /*20b0*/  ISETP.GE.AND P6, PT, R38, R11, PT ;  /* 0x0000000b2600720c */ /* 0x000fe20003fc6270 */
[----:B----4-:R-:W-:Y:S01]  /*20c0*/  IMAD R40, R27, 0x2, R34 ;  /* 0x000000021b287824 */ /* 0x010fe200078e0222 */
[----:B------:R-:W-:Y:S01]  /*20d0*/  LEA R58, P5, R34, R127, 0x2 ;  /* 0x0000007f223a7211 */ /* 0x000fe200078a10ff */
[----:B------:R2:W-:Y:S01]  /*20e0*/  LDGSTS.E [R25+0x8], desc[UR22][R4.64], P2 ;  /* 0x0000800004197fae */ /* 0x0005e200091a1016 */
[----:B------:R-:W-:Y:S01]  /*20f0*/  ISETP.GE.AND P4, PT, R28, R11, PT ;  /* 0x0000000b1c00720c */ /* 0x000fe20003f86270 */
[----:B------:R-:W-:Y:S01]  /*2100*/  IMAD.WIDE R100, R101, 0x4, R4 ;  /* 0x0000000465647825 */ /* 0x000fe200078e0204 */
[----:B------:R-:W-:-:S02]  /*2110*/  SEL R27, R6, RZ, !P6 ;  /* 0x000000ff061b7207 */ /* 0x000fc40007000000 */
[----:B------:R-:W-:Y:S01]  /*2120*/  LEA.HI.X.SX32 R59, R34, R7, 0x2, P5 ;  /* 0x00000007223b7211 */ /* 0x000fe200028f16ff */
[----:B-1----:R-:W-:Y:S01]  /*2130*/  IMAD R43, R43, UR4, RZ ;  /* 0x000000042b2b7c24 */ /* 0x002fe2000f8e02ff */
[----:B------:R-:W-:Y:S01]  /*2140*/  LEA R60, P5, R40, R127, 0x2 ;  /* 0x0000007f283c7211 */ /* 0x000fe200078a10ff */
[----:B------:R-:W-:Y:S01]  /*2150*/  IMAD R45, R45, UR4, RZ ;  /* 0x000000042d2d7c24 */ /* 0x000fe2000f8e02ff */
[----:B------:R-:W-:Y:S01]  /*2160*/  ISETP.NE.U32.AND P6, PT, R9, RZ, PT ;  /* 0x000000ff0900720c */ /* 0x000fe20003fc5070 */
[----:B------:R-:W-:Y:S01]  /*2170*/  IMAD.WIDE R94, R95, 0x4, R58 ;  /* 0x000000045f5e7825 */ /* 0x000fe200078e023a */
[----:B------:R-:W-:Y:S02]  /*2180*/  SEL R9, R6, RZ, !P4 ;  /* 0x000000ff06097207 */ /* 0x000fe40006000000 */
[----:B------:R-:W-:Y:S01]  /*2190*/  ISETP.NE.U32.AND P4, PT, R27, RZ, PT ;  /* 0x000000ff1b00720c */ /* 0x000fe20003f85070 */
[----:B------:R-:W-:Y:S01]  /*21a0*/  IMAD R47, R47, UR4, RZ ;  /* 0x000000042f2f7c24 */ /* 0x000fe2000f8e02ff */
[----:B------:R-:W-:Y:S01]  /*21b0*/  LOP3.LUT R27, R19, 0x20, RZ, 0x3c, !PT ;  /* 0x00000020131b7812 */ /* 0x000fe200078e3cff */
[----:B------:R-:W-:Y:S01]  /*21c0*/  IMAD R49, R49, UR4, RZ ;  /* 0x0000000431317c24 */ /* 0x000fe2000f8e02ff */
[----:B------:R-:W-:Y:S01]  /*21d0*/  LEA.HI.X.SX32 R61, R40, R7, 0x2, P5 ;  /* 0x00000007283d7211 */ /* 0x000fe200028f16ff */
[----:B------:R-:W-:Y:S01]  /*21e0*/  IMAD R51, R51, UR4, RZ ;  /* 0x0000000433337c24 */ /* 0x000fe2000f8e02ff */
[----:B------:R-:W-:Y:S01]  /*21f0*/  ISETP.NE.U32.AND P5, PT, R9, RZ, PT ;  /* 0x000000ff0900720c */ /* 0x000fe20003fa5070 */
[----:B------:R-:W-:Y:S01]  /*2200*/  IMAD.U32 R9, RZ, RZ, UR18 ;  /* 0x00000012ff097e24 */ /* 0x000fe2000f8e00ff */
[----:B------:R-:W-:Y:S01]  /*2210*/  ISETP.GE.AND P2, PT, R42, R11, PT ;  /* 0x0000000b2a00720c */ /* 0x000fe20003f46270 */
[----:B------:R-:W-:-:S02]  /*2220*/  VIADD R29, R27, UR11 ;  /* 0x0000000b1b1d7c36 */ /* 0x000fc40008000000 */
[----:B------:R-:W-:Y:S01]  /*2230*/  IMAD R48, R9, 0x2, R40 ;  /* 0x0000000209307824 */ /* 0x000fe200078e0228 */
[----:B------:R-:W-:Y:S01]  /*2240*/  SEL R9, R6, RZ, !P2 ;  /* 0x000000ff06097207 */ /* 0x000fe20005000000 */
[----:B------:R-:W-:Y:S01]  /*2250*/  IMAD.WIDE R92, R93, 0x4, R60 ;  /* 0x000000045d5c7825 */ /* 0x000fe200078e023c */
[----:B------:R1:W-:Y:S01]  /*2260*/  LDGSTS.E [R29], desc[UR22][R58.64], P3 ;  /* 0x000000003a1d7fae */ /* 0x0003e200099a1016 */
[-C--:B------:R-:W-:Y:S02]  /*2270*/  ISETP.GE.AND P3, PT, R46, R11.reuse, PT ;  /* 0x0000000b2e00720c */ /* 0x080fe40003f66270 */
[----:B------:R-:W-:Y:S01]  /*2280*/  ISETP.GE.AND P2, PT, R50, R11, PT ;  /* 0x0000000b3200720c */ /* 0x000fe20003f46270 */
[----:B------:R3:W-:Y:S01]  /*2290*/  LDGSTS.E [R29+0x8], desc[UR22][R60.64], P6 ;  /* 0x000080003c1d7fae */ /* 0x0007e2000b1a1016 */
[----:B--2---:R-:W-:Y:S01]  /*22a0*/  LEA R4, P6, R48, R127, 0x2 ;  /* 0x0000007f30047211 */ /* 0x004fe200078c10ff */
[----:B------:R-:W-:Y:S01]  /*22b0*/  IMAD R53, R53, UR4, RZ ;  /* 0x0000000435357c24 */ /* 0x000fe2000f8e02ff */
[----:B------:R-:W-:Y:S01]  /*22c0*/  SEL R33, R6, RZ, !P3 ;  /* 0x000000ff06217207 */ /* 0x000fe20005800000 */
[----:B------:R-:W-:Y:S01]  /*22d0*/  IMAD R55, R55, UR4, RZ ;  /* 0x0000000437377c24 */ /* 0x000fe2000f8e02ff */
[----:B------:R-:W-:Y:S01]  /*22e0*/  LEA.HI.X.SX32 R5, R48, R7, 0x2, P6 ;  /* 0x0000000730057211 */ /* 0x000fe200030f16ff */
[----:B------:R-:W-:Y:S01]  /*22f0*/  IMAD R57, R57, UR4, RZ ;  /* 0x0000000439397c24 */ /* 0x000fe2000f8e02ff */
[----:B------:R-:W-:Y:S01]  /*2300*/  ISETP.NE.U32.AND P6, PT, R9, RZ, PT ;  /* 0x000000ff0900720c */ /* 0x000fe20003fc5070 */
[----:B------:R-:W-:Y:S01]  /*2310*/  IMAD R129, R129, UR4, RZ ;  /* 0x0000000481817c24 */ /* 0x000fe2000f8e02ff */
[----:B-1----:R-:W-:Y:S01]  /*2320*/  LEA R58, P3, R44, R127, 0x2 ;  /* 0x0000007f2c3a7211 */ /* 0x002fe200078610ff */
[----:B------:R-:W-:Y:S01]  /*2330*/  IMAD.WIDE R96, R97, 0x4, R4 ;  /* 0x0000000461607825 */ /* 0x000fe200078e0204 */
[----:B------:R-:W-:-:S02]  /*2340*/  SEL R9, R6, RZ, !P2 ;  /* 0x000000ff06097207 */ /* 0x000fc40005000000 */
[----:B------:R-:W-:Y:S01]  /*2350*/  LEA.HI.X.SX32 R59, R44, R7, 0x2, P3 ;  /* 0x000000072c3b7211 */ /* 0x000fe200018f16ff */
[----:B------:R-:W-:Y:S01]  /*2360*/  IMAD R137, R137, UR4, RZ ;  /* 0x0000000489897c24 */ /* 0x000fe2000f8e02ff */
[----:B------:R-:W-:Y:S01]  /*2370*/  ISETP.NE.U32.AND P3, PT, R9, RZ, PT ;  /* 0x000000ff0900720c */ /* 0x000fe20003f65070 */
[----:B------:R-:W-:Y:S01]  /*2380*/  IMAD.U32 R9, RZ, RZ, UR18 ;  /* 0x00000012ff097e24 */ /* 0x000fe2000f8e00ff */
[----:B------:R-:W-:Y:S01]  /*2390*/  ISETP.NE.U32.AND P2, PT, R33, RZ, PT ;  /* 0x000000ff2100720c */ /* 0x000fe20003f45070 */
[----:B------:R-:W-:Y:S02]  /*23a0*/  VIADD R33, R31, UR11 ;  /* 0x0000000b1f217c36 */ /* 0x000fe40008000000 */
[----:B------:R-:W-:Y:S02]  /*23b0*/  IMAD R52, R9, 0x4, R48 ;  /* 0x0000000409347824 */ /* 0x000fe400078e0230 */
[----:B------:R-:W-:Y:S01]  /*23c0*/  IMAD.WIDE R98, R99, 0x4, R58 ;  /* 0x0000000463627825 */ /* 0x000fe200078e023a */
[----:B------:R1:W-:Y:S02]  /*23d0*/  LDGSTS.E [R33], desc[UR22][R4.64], P4 ;  /* 0x0000000004217fae */ /* 0x0003e4000a1a1016 */
[C---:B---3--:R-:W-:Y:S01]  /*23e0*/  LEA R60, P4, R52.reuse, R127, 0x2 ;  /* 0x0000007f343c7211 */ /* 0x048fe200078810ff */
[----:B------:R-:W-:Y:S01]  /*23f0*/  IMAD R54, R9, 0x2, R52 ;  /* 0x0000000209367824 */ /* 0x000fe200078e0234 */
[----:B------:R2:W-:Y:S01]  /*2400*/  LDGSTS.E [R33+0x8], desc[UR22][R58.64], P5 ;  /* 0x000080003a217fae */ /* 0x0005e2000a9a1016 */
[----:B------:R-:W-:Y:S01]  /*2410*/  IMAD R139, R139, UR4, RZ ;  /* 0x000000048b8b7c24 */ /* 0x000fe2000f8e02ff */
[----:B------:R-:W-:Y:S01]  /*2420*/  LEA.HI.X.SX32 R61, R52, R7, 0x2, P4 ;  /* 0x00000007343d7211 */ /* 0x000fe200020f16ff */
[----:B------:R-:W-:Y:S01]  /*2430*/  IMAD R56, R39, 0x2, R54 ;  /* 0x0000000227387824 */ /* 0x000fe200078e0236 */
[----:B------:R-:W-:Y:S01]  /*2440*/  ISETP.GE.AND P4, PT, R128, R11, PT ;  /* 0x0000000b8000720c */ /* 0x000fe20003f86270 */
[----:B------:R-:W-:-:S02]  /*2450*/  IMAD R141, R141, UR4, RZ ;  /* 0x000000048d8d7c24 */ /* 0x000fc4000f8e02ff */
[----:B------:R-:W-:Y:S01]  /*2460*/  IMAD.WIDE R108, R109, 0x4, R60 ;  /* 0x000000046d6c7825 */ /* 0x000fe200078e023c */
[----:B------:R-:W-:Y:S01]  /*2470*/  SEL R9, R6, RZ, !P4 ;  /* 0x000000ff06097207 */ /* 0x000fe20006000000 */
[----:B------:R3:W-:Y:S02]  /*2480*/  LDGSTS.E [R37], desc[UR22][R60.64], P6 ;  /* 0x000000003c257fae */ /* 0x0007e4000b1a1016 */
[----:B-1----:R-:W-:Y:S02]  /*2490*/  IMAD.U32 R5, RZ, RZ, UR18 ;  /* 0x00000012ff057e24 */ /* 0x002fe4000f8e00ff */
[----:B------:R-:W-:Y:S02]  /*24a0*/  IMAD R143, R143, UR4, RZ ;  /* 0x000000048f8f7c24 */ /* 0x000fe4000f8e02ff */
[----:B--2---:R-:W-:Y:S02]  /*24b0*/  IMAD R58, R5, 0x2, R56 ;  /* 0x00000002053a7824 */ /* 0x004fe400078e0238 */
[----:B------:R-:W-:-:S02]  /*24c0*/  IMAD R145, R145, UR4, RZ ;  /* 0x0000000491917c24 */ /* 0x000fc4000f8e02ff */
[----:B------:R-:W-:Y:S01]  /*24d0*/  IMAD R78, R5, 0x2, R58 ;  /* 0x00000002054e7824 */ /* 0x000fe200078e023a */
[-C--:B------:R-:W-:Y:S01]  /*24e0*/  LEA R4, P5, R58, R127.reuse, 0x2 ;  /* 0x0000007f3a047211 */ /* 0x080fe200078a10ff */
[----:B------:R-:W-:Y:S01]  /*24f0*/  IMAD R147, R147, UR4, RZ ;  /* 0x0000000493937c24 */ /* 0x000fe2000f8e02ff */
[----:B---3--:R-:W-:Y:S01]  /*2500*/  LEA R60, P6, R54, R127, 0x2 ;  /* 0x0000007f363c7211 */ /* 0x008fe200078c10ff */
[----:B------:R-:W-:Y:S01]  /*2510*/  IMAD R149, R149, UR4, RZ ;  /* 0x0000000495957c24 */ /* 0x000fe2000f8e02ff */
[----:B------:R-:W-:Y:S01]  /*2520*/  LEA.HI.X.SX32 R5, R58, R7, 0x2, P5 ;  /* 0x000000073a057211 */ /* 0x000fe200028f16ff */
[----:B------:R-:W-:Y:S01]  /*2530*/  IMAD.U32 R151, RZ, RZ, UR15 ;  /* 0x0000000fff977e24 */ /* 0x000fe2000f8e00ff */
[----:B------:R-:W-:Y:S01]  /*2540*/  ISETP.GE.AND P5, PT, R136, R11, PT ;  /* 0x0000000b8800720c */ /* 0x000fe20003fa6270 */
[----:B------:R-:W-:Y:S01]  /*2550*/  IMAD.U32 R125, RZ, RZ, UR15 ;  /* 0x0000000fff7d7e24 */ /* 0x000fe2000f8e00ff */
[----:B------:R-:W-:Y:S01]  /*2560*/  LEA R58, P4, R56, R127, 0x2 ;  /* 0x0000007f383a7211 */ /* 0x000fe200078810ff */
[----:B------:R-:W-:Y:S01]  /*2570*/  IMAD.WIDE R106, R107, 0x4, R4 ;  /* 0x000000046b6a7825 */ /* 0x000fe200078e0204 */
[----:B------:R-:W-:-:S02]  /*2580*/  SEL R39, R6, RZ, !P5 ;  /* 0x000000ff06277207 */ /* 0x000fc40006800000 */
[-C--:B------:R-:W-:Y:S01]  /*2590*/  LEA.HI.X.SX32 R59, R56, R7.reuse, 0x2, P4 ;  /* 0x00000007383b7211 */ /* 0x080fe200020f16ff */
[----:B------:R-:W-:Y:S01]  /*25a0*/  IMAD.U32 R123, RZ, RZ, UR15 ;  /* 0x0000000fff7b7e24 */ /* 0x000fe2000f8e00ff */
[----:B------:R-:W-:Y:S02]  /*25b0*/  ISETP.NE.U32.AND P4, PT, R39, RZ, PT ;  /* 0x000000ff2700720c */ /* 0x000fe40003f85070 */
[----:B------:R-:W-:Y:S01]  /*25c0*/  LEA.HI.X.SX32 R61, R54, R7, 0x2, P6 ;  /* 0x00000007363d7211 */ /* 0x000fe200030f16ff */
[----:B------:R-:W-:Y:S01]  /*25d0*/  IMAD.WIDE R104, R105, 0x4, R58 ;  /* 0x0000000469687825 */ /* 0x000fe200078e023a */
[----:B------:R-:W-:Y:S02]  /*25e0*/  LOP3.LUT R39, R19, 0x50, RZ, 0x3c, !PT ;  /* 0x0000005013277812 */ /* 0x000fe400078e3cff */
[----:B------:R-:W-:Y:S01]  /*25f0*/  ISETP.NE.U32.AND P5, PT, R9, RZ, PT ;  /* 0x000000ff0900720c */ /* 0x000fe20003fa5070 */
[----:B------:R-:W-:Y:S01]  /*2600*/  IMAD.WIDE R102, R103, 0x4, R60 ;  /* 0x0000000467667825 */ /* 0x000fe200078e023c */
[----:B------:R1:W-:Y:S01]  /*2610*/  LDGSTS.E [R37+0x8], desc[UR22][R60.64], P2 ;  /* 0x000080003c257fae */ /* 0x0003e200091a1016 */
[----:B------:R-:W-:-:S02]  /*2620*/  ISETP.GE.AND P6, PT, R138, R11, PT ;  /* 0x0000000b8a00720c */ /* 0x000fc40003fc6270 */
[----:B------:R-:W-:Y:S02]  /*2630*/  VIADD R41, R39, UR11 ;  /* 0x0000000b27297c36 */ /* 0x000fe40008000000 */
[----:B------:R-:W-:-:S03]  /*2640*/  SEL R9, R6, RZ, !P6 ;  /* 0x000000ff06097207 */ /* 0x000fc60007000000 */
[----:B------:R2:W-:Y:S01]  /*2650*/  LDGSTS.E [R41], desc[UR22][R58.64], P3 ;  /* 0x000000003a297fae */ /* 0x0005e200099a1016 */
[-C--:B------:R-:W-:Y:S02]  /*2660*/  LEA R72, P3, R45, R82.reuse, 0x2 ;  /* 0x000000522d487211 */ /* 0x080fe400078610ff */
[----:B------:R-:W-:Y:S01]  /*2670*/  ISETP.NE.U32.AND P6, PT, R9, RZ, PT ;  /* 0x000000ff0900720c */ /* 0x000fe20003fc5070 */
[----:B------:R3:W-:Y:S01]  /*2680*/  LDGSTS.E [R41+0x8], desc[UR22][R4.64], P5 ;  /* 0x0000800004297fae */ /* 0x0007e2000a9a1016 */
[----:B-1----:R-:W-:Y:S01]  /*2690*/  LEA R60, P2, R43, R82, 0x2 ;  /* 0x000000522b3c7211 */ /* 0x002fe200078410ff */
[----:B------:R-:W-:Y:S01]  /*26a0*/  IMAD.U32 R9, RZ, RZ, UR18 ;  /* 0x00000012ff097e24 */ /* 0x000fe2000f8e00ff */
[-C--:B------:R-:W-:Y:S02]  /*26b0*/  LEA.HI.X.SX32 R73, R45, R8.reuse, 0x2, P3 ;  /* 0x000000082d497211 */ /* 0x080fe400018f16ff */
[----:B------:R-:W-:Y:S01]  /*26c0*/  LEA.HI.X.SX32 R61, R43, R8, 0x2, P2 ;  /* 0x000000082b3d7211 */ /* 0x000fe200010f16ff */
[----:B------:R-:W-:Y:S01]  /*26d0*/  IMAD R110, R9, 0x2, R78 ;  /* 0x00000002096e7824 */ /* 0x000fe200078e024e */
[----:B------:R-:W-:-:S02]  /*26e0*/  LEA R74, P3, R49, R82, 0x2 ;  /* 0x00000052314a7211 */ /* 0x000fc400078610ff */
[----:B--2---:R-:W-:Y:S01]  /*26f0*/  LEA R58, P2, R47, R82, 0x2 ;  /* 0x000000522f3a7211 */ /* 0x004fe200078410ff */
[----:B------:R-:W-:Y:S01]  /*2700*/  IMAD.WIDE R132, R133, 0x4, R60 ;  /* 0x0000000485847825 */ /* 0x000fe200078e023c */
[-C--:B------:R-:W-:Y:S02]  /*2710*/  LEA.HI.X.SX32 R75, R49, R8.reuse, 0x2, P3 ;  /* 0x00000008314b7211 */ /* 0x080fe400018f16ff */
[----:B------:R-:W-:Y:S02]  /*2720*/  LEA.HI.X.SX32 R59, R47, R8, 0x2, P2 ;  /* 0x000000082f3b7211 */ /* 0x000fe400010f16ff */
[-C--:B---3--:R-:W-:Y:S02]  /*2730*/  LEA R4, P2, R51, R82.reuse, 0x2 ;  /* 0x0000005233047211 */ /* 0x088fe400078410ff */
[----:B------:R-:W-:Y:S01]  /*2740*/  LEA R76, P3, R53, R82, 0x2 ;  /* 0x00000052354c7211 */ /* 0x000fe200078610ff */
[----:B------:R-:W-:Y:S01]  /*2750*/  IMAD.WIDE R130, R131, 0x4, R58 ;  /* 0x0000000483827825 */ /* 0x000fe200078e023a */
[----:B------:R-:W-:-:S02]  /*2760*/  LEA.HI.X.SX32 R5, R51, R8, 0x2, P2 ;  /* 0x0000000833057211 */ /* 0x000fc400010f16ff */
[----:B------:R-:W-:Y:S02]  /*2770*/  LEA R62, P2, R55, R82, 0x2 ;  /* 0x00000052373e7211 */ /* 0x000fe400078410ff */
[-C--:B------:R-:W-:Y:S01]  /*2780*/  LEA.HI.X.SX32 R77, R53, R8.reuse, 0x2, P3 ;  /* 0x00000008354d7211 */ /* 0x080fe200018f16ff */
[----:B------:R-:W-:Y:S01]  /*2790*/  IMAD.WIDE R120, R121, 0x4, R4 ;  /* 0x0000000479787825 */ /* 0x000fe200078e0204 */
[----:B------:R-:W-:Y:S02]  /*27a0*/  LEA.HI.X.SX32 R63, R55, R8, 0x2, P2 ;  /* 0x00000008373f7211 */ /* 0x000fe400010f16ff */
[-C--:B------:R-:W-:Y:S02]  /*27b0*/  LEA R118, P3, R57, R82.reuse, 0x2 ;  /* 0x0000005239767211 */ /* 0x080fe400078610ff */
[----:B------:R-:W-:Y:S01]  /*27c0*/  LEA R64, P2, R129, R82, 0x2 ;  /* 0x0000005281407211 */ /* 0x000fe200078410ff */
[----:B------:R-:W-:Y:S01]  /*27d0*/  IMAD.WIDE R122, R123, 0x4, R62 ;  /* 0x000000047b7a7825 */ /* 0x000fe200078e023e */
[----:B------:R-:W-:-:S02]  /*27e0*/  LEA.HI.X.SX32 R119, R57, R8, 0x2, P3 ;  /* 0x0000000839777211 */ /* 0x000fc400018f16ff */
[----:B------:R-:W-:Y:S02]  /*27f0*/  LEA.HI.X.SX32 R65, R129, R8, 0x2, P2 ;  /* 0x0000000881417211 */ /* 0x000fe400010f16ff */
[-C--:B------:R-:W-:Y:S02]  /*2800*/  LEA R116, P3, R137, R82.reuse, 0x2 ;  /* 0x0000005289747211 */ /* 0x080fe400078610ff */
[----:B------:R-:W-:Y:S01]  /*2810*/  LEA R66, P2, R139, R82, 0x2 ;  /* 0x000000528b427211 */ /* 0x000fe200078410ff */
[----:B------:R-:W-:Y:S01]  /*2820*/  IMAD.WIDE R124, R125, 0x4, R64 ;  /* 0x000000047d7c7825 */ /* 0x000fe200078e0240 */
[-C--:B------:R-:W-:Y:S02]  /*2830*/  LEA.HI.X.SX32 R117, R137, R8.reuse, 0x2, P3 ;  /* 0x0000000889757211 */ /* 0x080fe400018f16ff */
[----:B------:R-:W-:Y:S02]  /*2840*/  LEA.HI.X.SX32 R67, R139, R8, 0x2, P2 ;  /* 0x000000088b437211 */ /* 0x000fe400010f16ff */
[----:B------:R-:W-:-:S02]  /*2850*/  LEA R90, P3, R141, R82, 0x2 ;  /* 0x000000528d5a7211 */ /* 0x000fc400078610ff */
[----:B------:R-:W-:Y:S02]  /*2860*/  LEA R68, P2, R143, R82, 0x2 ;  /* 0x000000528f447211 */ /* 0x000fe400078410ff */
[-C--:B------:R-:W-:Y:S02]  /*2870*/  LEA.HI.X.SX32 R91, R141, R8.reuse, 0x2, P3 ;  /* 0x000000088d5b7211 */ /* 0x080fe400018f16ff */
[----:B------:R-:W-:Y:S02]  /*2880*/  LEA.HI.X.SX32 R69, R143, R8, 0x2, P2 ;  /* 0x000000088f457211 */ /* 0x000fe400010f16ff */
[-C--:B------:R-:W-:Y:S02]  /*2890*/  LEA R84, P3, R145, R82.reuse, 0x2 ;  /* 0x0000005291547211 */ /* 0x080fe400078610ff */
[-C--:B------:R-:W-:Y:S02]  /*28a0*/  LEA R70, P2, R147, R82.reuse, 0x2 ;  /* 0x0000005293467211 */ /* 0x080fe400078410ff */
[----:B------:R-:W-:-:S02]  /*28b0*/  LEA R82, P5, R149, R82, 0x2 ;  /* 0x0000005295527211 */ /* 0x000fc400078a10ff */
[-C--:B------:R-:W-:Y:S02]  /*28c0*/  LEA.HI.X.SX32 R85, R145, R8.reuse, 0x2, P3 ;  /* 0x0000000891557211 */ /* 0x080fe400018f16ff */
[-C--:B------:R-:W-:Y:S02]  /*28d0*/  LEA.HI.X.SX32 R71, R147, R8.reuse, 0x2, P2 ;  /* 0x0000000893477211 */ /* 0x080fe400010f16ff */
[----:B------:R-:W-:Y:S01]  /*28e0*/  LEA.HI.X.SX32 R83, R149, R8, 0x2, P5 ;  /* 0x0000000895537211 */ /* 0x000fe200028f16ff */
[----:B------:R-:W-:Y:S01]  /*28f0*/  IMAD R8, R79, 0x2, R110 ;  /* 0x000000024f087824 */ /* 0x000fe200078e026e */
[----:B------:R-:W-:Y:S02]  /*2900*/  LEA R114, P5, R110, R127, 0x2 ;  /* 0x0000007f6e727211 */ /* 0x000fe400078a10ff */
[----:B------:R-:W-:Y:S02]  /*2910*/  ISETP.GE.AND P2, PT, R144, R11, PT ;  /* 0x0000000b9000720c */ /* 0x000fe40003f46270 */
[----:B------:R-:W-:-:S02]  /*2920*/  LEA.HI.X.SX32 R115, R110, R7, 0x2, P5 ;  /* 0x000000076e737211 */ /* 0x000fc400028f16ff */
[-C--:B------:R-:W-:Y:S02]  /*2930*/  LEA R112, P3, R78, R127.reuse, 0x2 ;  /* 0x0000007f4e707211 */ /* 0x080fe400078610ff */
[----:B------:R-:W-:Y:S02]  /*2940*/  LEA R134, P5, R8, R127, 0x2 ;  /* 0x0000007f08867211 */ /* 0x000fe400078a10ff */
[----:B------:R-:W-:Y:S02]  /*2950*/  SEL R9, R6, RZ, !P2 ;  /* 0x000000ff06097207 */ /* 0x000fe40005000000 */
[-C--:B------:R-:W-:Y:S02]  /*2960*/  LEA.HI.X.SX32 R113, R78, R7.reuse, 0x2, P3 ;  /* 0x000000074e717211 */ /* 0x080fe400018f16ff */
[----:B------:R-:W-:Y:S02]  /*2970*/  LEA.HI.X.SX32 R135, R8, R7, 0x2, P5 ;  /* 0x0000000708877211 */ /* 0x000fe400028f16ff */
[----:B------:R-:W-:-:S02]  /*2980*/  ISETP.GE.AND P3, PT, R140, R11, PT ;  /* 0x0000000b8c00720c */ /* 0x000fc40003f66270 */
[----:B------:R-:W-:Y:S01]  /*2990*/  ISETP.NE.U32.AND P5, PT, R9, RZ, PT ;  /* 0x000000ff0900720c */ /* 0x000fe20003fa5070 */
[----:B------:R-:W-:Y:S01]  /*29a0*/  VIADD R9, R146, UR11 ;  /* 0x0000000b92097c36 */ /* 0x000fe20008000000 */
[----:B------:R-:W-:Y:S02]  /*29b0*/  ISETP.GE.AND P2, PT, R10, R11, PT ;  /* 0x0000000b0a00720c */ /* 0x000fe40003f46270 */
[----:B------:R-:W-:Y:S02]  /*29c0*/  SEL R78, R6, RZ, !P3 ;  /* 0x000000ff064e7207 */ /* 0x000fe40005800000 */
[----:B------:R-:W-:Y:S01]  /*29d0*/  LEA R126, P3, R142, R127, 0x2 ;  /* 0x0000007f8e7e7211 */ /* 0x000fe200078610ff */
[----:B------:R-:W-:Y:S01]  /*29e0*/  LDGSTS.E [R9], desc[UR22][R112.64], P4 ;  /* 0x0000000070097fae */ /* 0x000fe2000a1a1016 */
[----:B------:R-:W-:Y:S02]  /*29f0*/  SEL R6, R6, RZ, !P2 ;  /* 0x000000ff06067207 */ /* 0x000fe40005000000 */
[----:B------:R-:W-:Y:S01]  /*2a00*/  ISETP.GE.AND P4, PT, R36, R111, PT ;  /* 0x0000006f2400720c */ /* 0x000fe20003f86270 */
[----:B------:R-:W-:Y:S01]  /*2a10*/  LDGSTS.E [R9+0x8], desc[UR22][R114.64], P6 ;  /* 0x0000800072097fae */ /* 0x000fe2000b1a1016 */
[----:B------:R-:W-:-:S02]  /*2a20*/  LEA.HI.X.SX32 R127, R142, R7, 0x2, P3 ;  /* 0x000000078e7f7211 */ /* 0x000fc400018f16ff */
[----:B------:R-:W-:Y:S02]  /*2a30*/  ISETP.NE.U32.AND P3, PT, R6, RZ, PT ;  /* 0x000000ff0600720c */ /* 0x000fe40003f65070 */
[----:B------:R-:W-:Y:S02]  /*2a40*/  ISETP.GE.AND P6, PT, R14, R111, PT ;  /* 0x0000006f0e00720c */ /* 0x000fe40003fc6270 */
[----:B------:R-:W-:Y:S02]  /*2a50*/  ISETP.NE.U32.AND P2, PT, R78, RZ, PT ;  /* 0x000000ff4e00720c */ /* 0x000fe40003f45070 */
[----:B------:R-:W-:Y:S02]  /*2a60*/  SEL R6, RZ, 0x4, P4 ;  /* 0x00000004ff067807 */ /* 0x000fe40002000000 */
[----:B------:R-:W-:Y:S02]  /*2a70*/  ISETP.GT.AND P4, PT, R13, 0x3f, PT ;  /* 0x0000003f0d00780c */ /* 0x000fe40003f84270 */
[----:B------:R-:W-:-:S02]  /*2a80*/  LOP3.LUT R8, R19, 0x70, RZ, 0x3c, !PT ;  /* 0x0000007013087812 */ /* 0x000fc400078e3cff */
[----:B------:R-:W-:Y:S02]  /*2a90*/  SEL R78, RZ, 0x4, P6 ;  /* 0x00000004ff4e7807 */ /* 0x000fe40003000000 */
[----:B------:R-:W-:Y:S01]  /*2aa0*/  ISETP.GE.AND P6, PT, R16, R111, PT ;  /* 0x0000006f1000720c */ /* 0x000fe20003fc6270 */
[----:B------:R-:W-:Y:S01]  /*2ab0*/  VIADD R7, R8, UR11 ;  /* 0x0000000b08077c36 */ /* 0x000fe20008000000 */
[----:B------:R-:W-:Y:S02]  /*2ac0*/  SEL R6, R6, RZ, P4 ;  /* 0x000000ff06067207 */ /* 0x000fe40002000000 */
[----:B------:R-:W-:Y:S02]  /*2ad0*/  SEL R79, RZ, 0x4, P6 ;  /* 0x00000004ff4f7807 */ /* 0x000fe40003000000 */
[----:B------:R-:W-:Y:S01]  /*2ae0*/  ISETP.NE.U32.AND P6, PT, R6, RZ, PT ;  /* 0x000000ff0600720c */ /* 0x000fe20003fc5070 */
[----:B------:R-:W-:Y:S01]  /*2af0*/  VIADD R6, R17, UR11 ;  /* 0x0000000b11067c36 */ /* 0x000fe20008000000 */
[----:B------:R-:W-:Y:S01]  /*2b00*/  LDGSTS.E [R7], desc[UR22][R134.64], P5 ;  /* 0x0000000086077fae */ /* 0x000fe2000a9a1016 */
[----:B------:R-:W-:-:S02]  /*2b10*/  SEL R79, R79, RZ, P4 ;  /* 0x000000ff4f4f7207 */ /* 0x000fc40002000000 */
[----:B------:R-:W-:Y:S01]  /*2b20*/  SEL R78, R78, RZ, P4 ;  /* 0x000000ff4e4e7207 */ /* 0x000fe20002000000 */
[----:B------:R-:W-:Y:S01]  /*2b30*/  LDGSTS.E [R7+0x8], desc[UR22][R126.64], P2 ;  /* 0x000080007e077fae */ /* 0x000fe200091a1016 */
[----:B------:R-:W-:Y:S01]  /*2b40*/  ISETP.NE.U32.AND P2, PT, R79, RZ, PT ;  /* 0x000000ff4f00720c */ /* 0x000fe20003f45070 */
[----:B------:R-:W-:Y:S01]  /*2b50*/  IMAD.U32 R79, RZ, RZ, UR15 ;  /* 0x0000000fff4f7e24 */ /* 0x000fe2000f8e00ff */
[----:B------:R-:W-:Y:S01]  /*2b60*/  ISETP.NE.U32.AND P5, PT, R78, RZ, PT ;  /* 0x000000ff4e00720c */ /* 0x000fe20003fa5070 */
[----:B------:R-:W0:Y:S04]  /*2b70*/  LDGDEPBAR ;  /* 0x00000000000079af */ /* 0x000e280000000000 */
[----:B------:R1:W-:Y:S04]  /*2b80*/  LDGSTS.E [R6+0x6000], desc[UR22][R60.64], P3 ;  /* 0x060000003c067fae */ /* 0x0003e800099a1016 */
[----:B------:R2:W-:Y:S04]  /*2b90*/  LDGSTS.E [R6+0x6400], desc[UR22][R58.64], P3 ;  /* 0x064000003a067fae */ /* 0x0005e800099a1016 */
[----:B------:R3:W-:Y:S04]  /*2ba0*/  LDGSTS.E [R6+0x6800], desc[UR22][R4.64], P3 ;  /* 0x0680000004067fae */ /* 0x0007e800099a1016 */
[----:B------:R-:W-:Y:S01]  /*2bb0*/  LDGSTS.E [R6+0x6c00], desc[UR22][R62.64], P3 ;  /* 0x06c000003e067fae */ /* 0x000fe200099a1016 */
[----:B-1----:R-:W-:-:S03]  /*2bc0*/  IMAD.U32 R61, RZ, RZ, UR15 ;  /* 0x0000000fff3d7e24 */ /* 0x002fc6000f8e00ff */
[----:B------:R1:W-:Y:S01]  /*2bd0*/  LDGSTS.E [R6+0x7000], desc[UR22][R64.64], P3 ;  /* 0x0700000040067fae */ /* 0x0003e200099a1016 */
[----:B--2---:R-:W-:Y:S01]  /*2be0*/  IMAD.WIDE R58, R79, 0x4, R66 ;  /* 0x000000044f3a7825 */ /* 0x004fe200078e0242 */
[----:B---3--:R-:W-:Y:S02]  /*2bf0*/  LOP3.LUT R5, R17, 0x40, RZ, 0x3c, !PT ;  /* 0x0000004011057812 */ /* 0x008fe400078e3cff */
[----:B------:R2:W-:Y:S01]  /*2c00*/  LDGSTS.E [R6+0x7400], desc[UR22][R66.64], P3 ;  /* 0x0740000042067fae */ /* 0x0005e200099a1016 */
[----:B------:R-:W-:-:S03]  /*2c10*/  IMAD.WIDE R60, R61, 0x4, R68 ;  /* 0x000000043d3c7825 */ /* 0x000fc600078e0244 */
[----:B------:R3:W-:Y:S01]  /*2c20*/  LDGSTS.E [R6+0x7800], desc[UR22][R68.64], P3 ;  /* 0x0780000044067fae */ /* 0x0007e200099a1016 */
[----:B------:R-:W-:Y:S02]  /*2c30*/  VIADD R4, R5, UR11 ;  /* 0x0000000b05047c36 */ /* 0x000fe40008000000 */
[----:B-1----:R-:W-:Y:S01]  /*2c40*/  IMAD.WIDE R64, R79, 0x4, R72 ;  /* 0x000000044f407825 */ /* 0x002fe200078e0248 */
[----:B------:R1:W-:Y:S03]  /*2c50*/  LDGSTS.E [R6+0x7c00], desc[UR22][R70.64], P3 ;  /* 0x07c0000046067fae */ /* 0x0003e600099a1016 */
[C---:B------:R-:W-:Y:S01]  /*2c60*/  IMAD.WIDE R62, R151.reuse, 0x4, R70 ;  /* 0x00000004973e7825 */ /* 0x040fe200078e0246 */
[----:B------:R4:W-:Y:S03]  /*2c70*/  LDGSTS.E [R4+0x6200], desc[UR22][R72.64], P3 ;  /* 0x0620000048047fae */ /* 0x0009e600099a1016 */
[----:B--2---:R-:W-:Y:S01]  /*2c80*/  IMAD.WIDE R66, R151, 0x4, R74 ;  /* 0x0000000497427825 */ /* 0x004fe200078e024a */
[----:B------:R2:W-:Y:S03]  /*2c90*/  LDGSTS.E [R4+0x6600], desc[UR22][R74.64], P3 ;  /* 0x066000004a047fae */ /* 0x0005e600099a1016 */
[----:B---3--:R-:W-:Y:S01]  /*2ca0*/  IMAD.WIDE R68, R79, 0x4, R76 ;  /* 0x000000044f447825 */ /* 0x008fe200078e024c */
[----:B------:R3:W-:Y:S03]  /*2cb0*/  LDGSTS.E [R4+0x6a00], desc[UR22][R76.64], P3 ;  /* 0x06a000004c047fae */ /* 0x0007e600099a1016 */
[----:B-1----:R-:W-:Y:S01]  /*2cc0*/  IMAD.WIDE R70, R151, 0x4, R118 ;  /* 0x0000000497467825 */ /* 0x002fe200078e0276 */
[----:B------:R1:W-:Y:S03]  /*2cd0*/  LDGSTS.E [R4+0x6e00], desc[UR22][R118.64], P3 ;  /* 0x06e0000076047fae */ /* 0x0003e600099a1016 */
[----:B----4-:R-:W-:Y:S01]  /*2ce0*/  IMAD.WIDE R72, R79, 0x4, R116 ;  /* 0x000000044f487825 */ /* 0x010fe200078e0274 */
[----:B------:R-:W-:Y:S03]  /*2cf0*/  LDGSTS.E [R4+0x7200], desc[UR22][R116.64], P3 ;  /* 0x0720000074047fae */ /* 0x000fe600099a1016 */
[----:B--2---:R-:W-:Y:S01]  /*2d00*/  IMAD.WIDE R74, R151, 0x4, R90 ;  /* 0x00000004974a7825 */ /* 0x004fe200078e025a */
[----:B------:R2:W-:Y:S03]  /*2d10*/  LDGSTS.E [R4+0x7600], desc[UR22][R90.64], P3 ;  /* 0x076000005a047fae */ /* 0x0005e600099a1016 */
[----:B---3--:R-:W-:Y:S01]  /*2d20*/  IMAD.WIDE R76, R79, 0x4, R84 ;  /* 0x000000044f4c7825 */ /* 0x008fe200078e0254 */
[----:B------:R-:W-:Y:S03]  /*2d30*/  LDGSTS.E [R4+0x7a00], desc[UR22][R84.64], P3 ;  /* 0x07a0000054047fae */ /* 0x000fe600099a1016 */
[----:B------:R-:W-:Y:S01]  /*2d40*/  IMAD.WIDE R78, R151, 0x4, R82 ;  /* 0x00000004974e7825 */ /* 0x000fe200078e0252 */
[----:B------:R3:W-:Y:S01]  /*2d50*/  LDGSTS.E [R4+0x7e00], desc[UR22][R82.64], P3 ;  /* 0x07e0000052047fae */ /* 0x0007e200099a1016 */
[----:B------:R-:W-:-:S02]  /*2d60*/  ISETP.GE.AND P3, PT, R22, R111, PT ;  /* 0x0000006f1600720c */ /* 0x000fc40003f66270 */
[----:B-1----:R-:W-:Y:S01]  /*2d70*/  IMAD.U32 R119, RZ, RZ, UR14 ;  /* 0x0000000eff777e24 */ /* 0x002fe2000f8e00ff */
[----:B------:R-:W0:Y:S01]  /*2d80*/  LDGDEPBAR ;  /* 0x00000000000079af */ /* 0x000e220000000000 */
[----:B--2---:R-:W-:Y:S01]  /*2d90*/  SEL R90, RZ, 0x4, P3 ;  /* 0x00000004ff5a7807 */ /* 0x004fe20001800000 */
[----:B------:R-:W-:Y:S01]  /*2da0*/  IMAD.U32 R151, RZ, RZ, UR14 ;  /* 0x0000000eff977e24 */ /* 0x000fe2000f8e00ff */
[----:B------:R-:W-:Y:S01]  /*2db0*/  BAR.SYNC.DEFER_BLOCKING 0x0 ;  /* 0x0000000000007b1d */ /* 0x000fe20000010000 */
[-C--:B------:R-:W-:Y:S01]  /*2dc0*/  ISETP.GE.AND P3, PT, R32, R111.reuse, PT ;  /* 0x0000006f2000720c */ /* 0x080fe20003f66270 */
[----:B------:R-:W-:Y:S01]  /*2dd0*/  IMAD.WIDE R112, R119, 0x4, R112 ;  /* 0x0000000477707825 */ /* 0x000fe200078e0270 */
[----:B------:R-:W-:Y:S02]  /*2de0*/  SEL R90, R90, RZ, P4 ;  /* 0x000000ff5a5a7207 */ /* 0x000fe40002000000 */
[----:B---3--:R-:W-:Y:S01]  /*2df0*/  SEL R82, RZ, 0x4, P3 ;  /* 0x00000004ff527807 */ /* 0x008fe20001800000 */
[----:B------:R-:W-:Y:S01]  /*2e00*/  IMAD.WIDE R114, R151, 0x4, R114 ;  /* 0x0000000497727825 */ /* 0x000fe200078e0272 */
[----:B------:R-:W-:-:S02]  /*2e10*/  ISETP.GE.AND P3, PT, R28, R111, PT ;  /* 0x0000006f1c00720c */ /* 0x000fc40003f66270 */
[----:B------:R-:W-:Y:S02]  /*2e20*/  SEL R83, R82, RZ, P4 ;  /* 0x000000ff52537207 */ /* 0x000fe40002000000 */
[----:B------:R-:W-:Y:S02]  /*2e30*/  SEL R117, RZ, 0x4, P3 ;  /* 0x00000004ff757807 */ /* 0x000fe40001800000 */
[-C--:B------:R-:W-:Y:S02]  /*2e40*/  ISETP.GE.AND P3, PT, R46, R111.reuse, PT ;  /* 0x0000006f2e00720c */ /* 0x080fe40003f66270 */
[----:B------:R-:W-:Y:S02]  /*2e50*/  SEL R117, R117, RZ, P4 ;  /* 0x000000ff75757207 */ /* 0x000fe40002000000 */
[----:B------:R-:W-:Y:S02]  /*2e60*/  SEL R110, RZ, 0x4, P3 ;  /* 0x00000004ff6e7807 */ /* 0x000fe40001800000 */
[----:B------:R-:W-:-:S02]  /*2e70*/  ISETP.GE.AND P3, PT, R50, R111, PT ;  /* 0x0000006f3200720c */ /* 0x000fc40003f66270 */
[----:B------:R-:W-:Y:S02]  /*2e80*/  SEL R110, R110, RZ, P4 ;  /* 0x000000ff6e6e7207 */ /* 0x000fe40002000000 */
[----:B------:R-:W-:Y:S01]  /*2e90*/  SEL R116, RZ, 0x4, P3 ;  /* 0x00000004ff747807 */ /* 0x000fe20001800000 */
[----:B------:R-:W-:Y:S01]  /*2ea0*/  @!PT LDS RZ, [RZ] ;  /* 0x00000000fffff984 */ /* 0x000fe20000000800 */
[----:B------:R-:W-:Y:S01]  /*2eb0*/  @!PT LDS RZ, [RZ] ;  /* 0x00000000fffff984 */ /* 0x000fe20000000800 */
[----:B------:R-:W-:Y:S01]  /*2ec0*/  @!PT LDS RZ, [RZ] ;  /* 0x00000000fffff984 */ /* 0x000fe20000000800 */
[----:B------:R1:W-:Y:S01]  /*2ed0*/  LDGSTS.E [R21+0x2000], desc[UR22][R80.64], P6 ;  /* 0x0200000050157fae */ /* 0x0003e2000b1a1016 */
[-C--:B------:R-:W-:Y:S02]  /*2ee0*/  ISETP.GE.AND P6, PT, R26, R111.reuse, PT ;  /* 0x0000006f1a00720c */ /* 0x080fe40003fc6270 */
[----:B------:R-:W-:Y:S01]  /*2ef0*/  SEL R116, R116, RZ, P4 ;  /* 0x000000ff74747207 */ /* 0x000fe20002000000 */
[----:B------:R2:W-:Y:S01]  /*2f00*/  LDGSTS.E [R21+0x2008], desc[UR22][R88.64], P5 ;  /* 0x0200800058157fae */ /* 0x0005e2000a9a1016 */
[----:B------:R-:W-:Y:S02]  /*2f10*/  SEL R84, RZ, 0x4, P6 ;  /* 0x00000004ff547807 */ /* 0x000fe40003000000 */
[----:B------:R-:W-:Y:S01]  /*2f20*/  ISETP.GE.AND P6, PT, R38, R111, PT ;  /* 0x0000006f2600720c */ /* 0x000fe20003fc6270 */
[----:B------:R3:W-:Y:S01]  /*2f30*/  LDGSTS.E [R25+0x2000], desc[UR22][R86.64], P2 ;  /* 0x0200000056197fae */ /* 0x0007e200091a1016 */
[----:B------:R-:W-:-:S02]  /*2f40*/  SEL R84, R84, RZ, P4 ;  /* 0x000000ff54547207 */ /* 0x000fc40002000000 */
[----:B------:R-:W-:Y:S02]  /*2f50*/  SEL R85, RZ, 0x4, P6 ;  /* 0x00000004ff557807 */ /* 0x000fe40003000000 */
[----:B------:R-:W-:Y:S02]  /*2f60*/  ISETP.GE.AND P6, PT, R42, R111, PT ;  /* 0x0000006f2a00720c */ /* 0x000fe40003fc6270 */
[----:B------:R-:W-:Y:S02]  /*2f70*/  ISETP.NE.U32.AND P3, PT, R84, RZ, PT ;  /* 0x000000ff5400720c */ /* 0x000fe40003f65070 */
[----:B------:R-:W-:Y:S02]  /*2f80*/  SEL R91, RZ, 0x4, P6 ;  /* 0x00000004ff5b7807 */ /* 0x000fe40003000000 */
[----:B-1----:R-:W-:Y:S02]  /*2f90*/  IADD3 R80, P6, PT, R80, UR28, RZ ;  /* 0x0000001c50507c10 */ /* 0x002fe4000ffde0ff */
[----:B------:R-:W-:-:S02]  /*2fa0*/  IADD3 R82, P2, PT, R88, UR28, RZ ;  /* 0x0000001c58527c10 */ /* 0x000fc4000ff5e0ff */
[----:B------:R-:W-:Y:S02]  /*2fb0*/  IADD3.X R81, PT, PT, R81, UR29, RZ, P6, !PT ;  /* 0x0000001d51517c10 */ /* 0x000fe4000b7fe4ff */
[----:B------:R-:W-:Y:S02]  /*2fc0*/  ISETP.NE.U32.AND P6, PT, R90, RZ, PT ;  /* 0x000000ff5a00720c */ /* 0x000fe40003fc5070 */
[----:B------:R-:W-:Y:S02]  /*2fd0*/  ISETP.NE.U32.AND P5, PT, R83, RZ, PT ;  /* 0x000000ff5300720c */ /* 0x000fe40003fa5070 */
[----:B------:R-:W-:Y:S02]  /*2fe0*/  IADD3.X R83, PT, PT, R89, UR29, RZ, P2, !PT ;  /* 0x0000001d59537c10 */ /* 0x000fe400097fe4ff */
[----:B------:R-:W-:Y:S02]  /*2ff0*/  IADD3 R84, P2, PT, R86, UR28, RZ ;  /* 0x0000001c56547c10 */ /* 0x000fe4000ff5e0ff */
[----:B--2---:R-:W-:-:S02]  /*3000*/  SEL R88, R85, RZ, P4 ;  /* 0x000000ff55587207 */ /* 0x004fc40002000000 */
[----:B------:R-:W-:Y:S02]  /*3010*/  IADD3.X R85, PT, PT, R87, UR29, RZ, P2, !PT ;  /* 0x0000001d57557c10 */ /* 0x000fe400097fe4ff */
[----:B------:R-:W-:Y:S01]  /*3020*/  ISETP.NE.U32.AND P2, PT, R88, RZ, PT ;  /* 0x000000ff5800720c */ /* 0x000fe20003f45070 */
[----:B------:R1:W-:Y:S01]  /*3030*/  LDGSTS.E [R25+0x2008], desc[UR22][R100.64], P6 ;  /* 0x0200800064197fae */ /* 0x0003e2000b1a1016 */
[----:B------:R-:W-:-:S03]  /*3040*/  ISETP.NE.U32.AND P6, PT, R117, RZ, PT ;  /* 0x000000ff7500720c */ /* 0x000fc60003fc5070 */
[----:B------:R-:W-:Y:S01]  /*3050*/  LDGSTS.E [R29+0x2000], desc[UR22][R94.64], P3 ;  /* 0x020000005e1d7fae */ /* 0x000fe200099a1016 */
[----:B---3--:R-:W-:-:S03]  /*3060*/  IADD3 R86, P3, PT, R100, UR28, RZ ;  /* 0x0000001c64567c10 */ /* 0x008fc6000ff7e0ff */
[----:B------:R2:W-:Y:S01]  /*3070*/  LDGSTS.E [R29+0x2008], desc[UR22][R92.64], P5 ;  /* 0x020080005c1d7fae */ /* 0x0005e2000a9a1016 */
[----:B------:R-:W-:Y:S02]  /*3080*/  IADD3.X R87, PT, PT, R101, UR29, RZ, P3, !PT ;  /* 0x0000001d65577c10 */ /* 0x000fe40009ffe4ff */
[----:B------:R-:W-:Y:S01]  /*3090*/  IADD3 R90, P3, PT, R92, UR28, RZ ;  /* 0x0000001c5c5a7c10 */ /* 0x000fe2000ff7e0ff */
[----:B------:R3:W-:Y:S01]  /*30a0*/  LDGSTS.E [R33+0x2000], desc[UR22][R96.64], P2 ;  /* 0x0200000060217fae */ /* 0x0007e200091a1016 */
[----:B-1----:R-:W-:Y:S02]  /*30b0*/  SEL R100, R91, RZ, P4 ;  /* 0x000000ff5b647207 */ /* 0x002fe40002000000 */
[----:B------:R-:W-:Y:S01]  /*30c0*/  IADD3 R88, P5, PT, R94, UR28, RZ ;  /* 0x0000001c5e587c10 */ /* 0x000fe2000ffbe0ff */
[----:B------:R1:W-:Y:S01]  /*30d0*/  LDGSTS.E [R33+0x2008], desc[UR22][R98.64], P6 ;  /* 0x0200800062217fae */ /* 0x0003e2000b1a1016 */
[----:B------:R-:W-:Y:S02]  /*30e0*/  IADD3.X R91, PT, PT, R93, UR29, RZ, P3, !PT ;  /* 0x0000001d5d5b7c10 */ /* 0x000fe40009ffe4ff */
[----:B------:R-:W-:Y:S01]  /*30f0*/  ISETP.NE.U32.AND P3, PT, R100, RZ, PT ;  /* 0x000000ff6400720c */ /* 0x000fe20003f65070 */
[----:B--2---:R-:W-:Y:S01]  /*3100*/  IMAD.U32 R93, RZ, RZ, UR14 ;  /* 0x0000000eff5d7e24 */ /* 0x004fe2000f8e00ff */
[----:B------:R-:W-:-:S02]  /*3110*/  IADD3.X R89, PT, PT, R95, UR29, RZ, P5, !PT ;  /* 0x0000001d5f597c10 */ /* 0x000fc4000affe4ff */
[----:B------:R-:W-:Y:S01]  /*3120*/  ISETP.GE.AND P5, PT, R128, R111, PT ;  /* 0x0000006f8000720c */ /* 0x000fe20003fa6270 */
[----:B------:R-:W-:Y:S01]  /*3130*/  IMAD.WIDE R134, R93, 0x4, R134 ;  /* 0x000000045d867825 */ /* 0x000fe200078e0286 */
[----:B------:R-:W-:Y:S02]  /*3140*/  IADD3 R92, P2, PT, R96, UR28, RZ ;  /* 0x0000001c605c7c10 */ /* 0x000fe4000ff5e0ff */
[----:B------:R-:W-:Y:S02]  /*3150*/  SEL R101, RZ, 0x4, P5 ;  /* 0x00000004ff657807 */ /* 0x000fe40002800000 */
[----:B------:R-:W-:Y:S02]  /*3160*/  ISETP.NE.U32.AND P5, PT, R110, RZ, PT ;  /* 0x000000ff6e00720c */ /* 0x000fe40003fa5070 */
[----:B------:R-:W-:Y:S01]  /*3170*/  IADD3.X R93, PT, PT, R97, UR29, RZ, P2, !PT ;  /* 0x0000001d615d7c10 */ /* 0x000fe200097fe4ff */
[----:B------:R2:W-:Y:S01]  /*3180*/  LDGSTS.E [R37+0x2000], desc[UR22][R108.64], P3 ;  /* 0x020000006c257fae */ /* 0x0005e200099a1016 */
[----:B---3--:R-:W-:-:S02]  /*3190*/  IADD3 R96, P3, PT, R108, UR28, RZ ;  /* 0x0000001c6c607c10 */ /* 0x008fc4000ff7e0ff */
[----:B------:R-:W-:Y:S02]  /*31a0*/  ISETP.NE.U32.AND P2, PT, R116, RZ, PT ;  /* 0x000000ff7400720c */ /* 0x000fe40003f45070 */
[----:B------:R-:W-:Y:S02]  /*31b0*/  SEL R101, R101, RZ, P4 ;  /* 0x000000ff65657207 */ /* 0x000fe40002000000 */
[----:B------:R-:W-:Y:S02]  /*31c0*/  IADD3.X R97, PT, PT, R109, UR29, RZ, P3, !PT ;  /* 0x0000001d6d617c10 */ /* 0x000fe40009ffe4ff */
[----:B------:R-:W-:Y:S01]  /*31d0*/  ISETP.NE.U32.AND P3, PT, R101, RZ, PT ;  /* 0x000000ff6500720c */ /* 0x000fe20003f65070 */
[----:B------:R3:W-:Y:S01]  /*31e0*/  LDGSTS.E [R37+0x2008], desc[UR22][R102.64], P5 ;  /* 0x0200800066257fae */ /* 0x0007e2000a9a1016 */
[----:B------:R-:W-:Y:S02]  /*31f0*/  IADD3 R94, P6, PT, R98, UR28, RZ ;  /* 0x0000001c625e7c10 */ /* 0x000fe4000ffde0ff */
[----:B------:R-:W-:-:S02]  /*3200*/  ISETP.GE.AND P5, PT, R136, R111, PT ;  /* 0x0000006f8800720c */ /* 0x000fc40003fa6270 */
[----:B------:R-:W-:Y:S01]  /*3210*/  IADD3.X R95, PT, PT, R99, UR29, RZ, P6, !PT ;  /* 0x0000001d635f7c10 */ /* 0x000fe2000b7fe4ff */
[----:B------:R4:W-:Y:S01]  /*3220*/  LDGSTS.E [R41+0x2000], desc[UR22][R104.64], P2 ;  /* 0x0200000068297fae */ /* 0x0009e200091a1016 */
[----:B-1----:R-:W-:Y:S02]  /*3230*/  IADD3 R98, P6, PT, R102, UR28, RZ ;  /* 0x0000001c66627c10 */ /* 0x002fe4000ffde0ff */
[----:B------:R-:W-:Y:S02]  /*3240*/  SEL R101, RZ, 0x4, P5 ;  /* 0x00000004ff657807 */ /* 0x000fe40002800000 */
[----:B------:R-:W-:Y:S01]  /*3250*/  ISETP.GE.AND P2, PT, R140, R111, PT ;  /* 0x0000006f8c00720c */ /* 0x000fe20003f46270 */
[----:B------:R1:W-:Y:S01]  /*3260*/  LDGSTS.E [R41+0x2008], desc[UR22][R106.64], P3 ;  /* 0x020080006a297fae */ /* 0x0003e200099a1016 */
[----:B------:R-:W-:Y:S02]  /*3270*/  IADD3.X R99, PT, PT, R103, UR29, RZ, P6, !PT ;  /* 0x0000001d67637c10 */ /* 0x000fe4000b7fe4ff */
[----:B--2---:R-:W-:-:S02]  /*3280*/  SEL R108, R101, RZ, P4 ;  /* 0x000000ff656c7207 */ /* 0x004fc40002000000 */
[-C--:B------:R-:W-:Y:S02]  /*3290*/  ISETP.GE.AND P6, PT, R138, R111.reuse, PT ;  /* 0x0000006f8a00720c */ /* 0x080fe40003fc6270 */
[----:B------:R-:W-:Y:S02]  /*32a0*/  IADD3 R100, P5, PT, R104, UR28, RZ ;  /* 0x0000001c68647c10 */ /* 0x000fe4000ffbe0ff */
[----:B------:R-:W-:Y:S02]  /*32b0*/  SEL R109, RZ, 0x4, P2 ;  /* 0x00000004ff6d7807 */ /* 0x000fe40001000000 */
[----:B------:R-:W-:Y:S02]  /*32c0*/  ISETP.GE.AND P3, PT, R144, R111, PT ;  /* 0x0000006f9000720c */ /* 0x000fe40003f66270 */
[----:B------:R-:W-:Y:S02]  /*32d0*/  ISETP.NE.U32.AND P2, PT, R108, RZ, PT ;  /* 0x000000ff6c00720c */ /* 0x000fe40003f45070 */
[----:B---3--:R-:W-:-:S02]  /*32e0*/  SEL R103, RZ, 0x4, P6 ;  /* 0x00000004ff677807 */ /* 0x008fc40003000000 */
[----:B------:R-:W-:Y:S02]  /*32f0*/  IADD3.X R101, PT, PT, R105, UR29, RZ, P5, !PT ;  /* 0x0000001d69657c10 */ /* 0x000fe4000affe4ff */
[----:B------:R-:W-:Y:S02]  /*3300*/  ISETP.GE.AND P6, PT, R10, R111, PT ;  /* 0x0000006f0a00720c */ /* 0x000fe40003fc6270 */
[----:B----4-:R-:W-:Y:S02]  /*3310*/  SEL R105, RZ, 0x4, P3 ;  /* 0x00000004ff697807 */ /* 0x010fe40001800000 */
[----:B------:R-:W-:Y:S02]  /*3320*/  SEL R104, R103, RZ, P4 ;  /* 0x000000ff67687207 */ /* 0x000fe40002000000 */
[----:B------:R-:W-:Y:S01]  /*3330*/  SEL R108, RZ, 0x4, P6 ;  /* 0x00000004ff6c7807 */ /* 0x000fe20003000000 */
[----:B------:R2:W-:Y:S01]  /*3340*/  LDGSTS.E [R9+0x2000], desc[UR22][R112.64], P2 ;  /* 0x0200000070097fae */ /* 0x0005e200091a1016 */
[----:B------:R-:W-:-:S02]  /*3350*/  SEL R105, R105, RZ, P4 ;  /* 0x000000ff69697207 */ /* 0x000fc40002000000 */
[----:B------:R-:W-:Y:S02]  /*3360*/  SEL R109, R109, RZ, P4 ;  /* 0x000000ff6d6d7207 */ /* 0x000fe40002000000 */
[----:B------:R-:W-:Y:S02]  /*3370*/  ISETP.NE.U32.AND P3, PT, R104, RZ, PT ;  /* 0x000000ff6800720c */ /* 0x000fe40003f65070 */
[----:B------:R-:W-:Y:S02]  /*3380*/  SEL R108, R108, RZ, P4 ;  /* 0x000000ff6c6c7207 */ /* 0x000fe40002000000 */
[----:B------:R-:W-:Y:S02]  /*3390*/  ISETP.NE.U32.AND P6, PT, R105, RZ, PT ;  /* 0x000000ff6900720c */ /* 0x000fe40003fc5070 */
[----:B------:R-:W-:Y:S01]  /*33a0*/  ISETP.NE.U32.AND P4, PT, R109, RZ, PT ;  /* 0x000000ff6d00720c */ /* 0x000fe20003f85070 */
[----:B------:R-:W-:Y:S01]  /*33b0*/  IMAD.U32 R109, RZ, RZ, UR14 ;  /* 0x0000000eff6d7e24 */ /* 0x000fe2000f8e00ff */
[----:B------:R-:W-:-:S02]  /*33c0*/  ISETP.NE.U32.AND P2, PT, R108, RZ, PT ;  /* 0x000000ff6c00720c */ /* 0x000fc40003f45070 */
[----:B------:R-:W-:Y:S01]  /*33d0*/  IADD3 R102, P5, PT, R106, UR28, RZ ;  /* 0x0000001c6a667c10 */ /* 0x000fe2000ffbe0ff */
[----:B------:R-:W-:Y:S02]  /*33e0*/  IMAD.WIDE R126, R109, 0x4, R126 ;  /* 0x000000046d7e7825 */ /* 0x000fe400078e027e */
[----:B------:R3:W-:Y:S01]  /*33f0*/  LDGSTS.E [R9+0x2008], desc[UR22][R114.64], P3 ;  /* 0x0200800072097fae */ /* 0x0007e200099a1016 */
[----:B------:R-:W-:Y:S02]  /*3400*/  IADD3.X R103, PT, PT, R107, UR29, RZ, P5, !PT ;  /* 0x0000001d6b677c10 */ /* 0x000fe4000affe4ff */
[----:B------:R-:W-:Y:S01]  /*3410*/  IADD3 R104, P5, PT, R112, UR28, RZ ;  /* 0x0000001c70687c10 */ /* 0x000fe2000ffbe0ff */
[----:B------:R-:W-:Y:S01]  /*3420*/  LDGSTS.E [R7+0x2000], desc[UR22][R134.64], P6 ;  /* 0x0200000086077fae */ /* 0x000fe2000b1a1016 */
[----:B------:R-:W-:Y:S02]  /*3430*/  IADD3 R108, P3, PT, R134, UR28, RZ ;  /* 0x0000001c866c7c10 */ /* 0x000fe4000ff7e0ff */
[----:B------:R-:W-:Y:S01]  /*3440*/  IADD3.X R105, PT, PT, R113, UR29, RZ, P5, !PT ;  /* 0x0000001d71697c10 */ /* 0x000fe2000affe4ff */
[----:B------:R-:W-:Y:S01]  /*3450*/  LDGSTS.E [R7+0x2008], desc[UR22][R126.64], P4 ;  /* 0x020080007e077fae */ /* 0x000fe2000a1a1016 */
[----:B-1----:R-:W-:-:S02]  /*3460*/  IADD3 R106, P5, PT, R114, UR28, RZ ;  /* 0x0000001c726a7c10 */ /* 0x002fc4000ffbe0ff */
[----:B------:R-:W-:Y:S01]  /*3470*/  IADD3.X R109, PT, PT, R135, UR29, RZ, P3, !PT ;  /* 0x0000001d876d7c10 */ /* 0x000fe20009ffe4ff */
[----:B------:R-:W0:Y:S01]  /*3480*/  LDGDEPBAR ;  /* 0x00000000000079af */ /* 0x000e220000000000 */
[----:B------:R-:W-:Y:S02]  /*3490*/  IADD3.X R107, PT, PT, R115, UR29, RZ, P5, !PT ;  /* 0x0000001d736b7c10 */ /* 0x000fe4000affe4ff */
[----:B------:R-:W-:Y:S01]  /*34a0*/  IADD3 R110, P5, PT, R132, UR30, RZ ;  /* 0x0000001e846e7c10 */ /* 0x000fe2000ffbe0ff */
[----:B------:R1:W-:Y:S01]  /*34b0*/  LDGSTS.E [R6+0x8000], desc[UR22][R132.64], P2 ;  /* 0x0800000084067fae */ /* 0x0003e200091a1016 */
[----:B--2---:R-:W-:Y:S02]  /*34c0*/  IADD3 R112, P3, PT, R130, UR30, RZ ;  /* 0x0000001e82707c10 */ /* 0x004fe4000ff7e0ff */
[----:B------:R-:W-:Y:S01]  /*34d0*/  IADD3.X R111, PT, PT, R133, UR31, RZ, P5, !PT ;  /* 0x0000001f856f7c10 */ /* 0x000fe2000affe4ff */
[----:B------:R-:W-:Y:S01]  /*34e0*/  LDGSTS.E [R6+0x8400], desc[UR22][R130.64], P2 ;  /* 0x0840000082067fae */ /* 0x000fe200091a1016 */
[----:B------:R-:W-:-:S02]  /*34f0*/  IADD3.X R113, PT, PT, R131, UR31, RZ, P3, !PT ;  /* 0x0000001f83717c10 */ /* 0x000fc40009ffe4ff */
[----:B------:R-:W-:Y:S01]  /*3500*/  IADD3 R116, P3, PT, R122, UR30, RZ ;  /* 0x0000001e7a747c10 */ /* 0x000fe2000ff7e0ff */
[----:B------:R-:W-:Y:S01]  /*3510*/  LDGSTS.E [R6+0x8800], desc[UR22][R120.64], P2 ;  /* 0x0880000078067fae */ /* 0x000fe200091a1016 */
[----:B---3--:R-:W-:Y:S02]  /*3520*/  IADD3 R114, P4, PT, R120, UR30, RZ ;  /* 0x0000001e78727c10 */ /* 0x008fe4000ff9e0ff */
[----:B------:R-:W-:Y:S01]  /*3530*/  IADD3.X R117, PT, PT, R123, UR31, RZ, P3, !PT ;  /* 0x0000001f7b757c10 */ /* 0x000fe20009ffe4ff */
[----:B------:R2:W-:Y:S01]  /*3540*/  LDGSTS.E [R6+0x8c00], desc[UR22][R122.64], P2 ;  /* 0x08c000007a067fae */ /* 0x0005e200091a1016 */
[----:B-1----:R-:W-:Y:S01]  /*3550*/  VIADD R133, R11, 0xffffffc0 ;  /* 0xffffffc00b857836 */ /* 0x002fe20000000000 */
[----:B------:R-:W-:Y:S02]  /*3560*/  IADD3 R118, P5, PT, R124, UR30, RZ ;  /* 0x0000001e7c767c10 */ /* 0x000fe4000ffbe0ff */
[----:B------:R1:W-:Y:S01]  /*3570*/  LDGSTS.E [R6+0x9000], desc[UR22][R124.64], P2 ;  /* 0x090000007c067fae */ /* 0x0003e200091a1016 */
[----:B------:R-:W-:-:S02]  /*3580*/  ISETP.LT.OR P6, PT, R13, 0x20, P0 ;  /* 0x000000200d00780c */ /* 0x000fc400007c1670 */
[-C--:B------:R-:W-:Y:S01]  /*3590*/  ISETP.GE.AND P3, PT, R36, R133.reuse, PT ;  /* 0x000000852400720c */ /* 0x080fe20003f66270 */
[----:B------:R3:W-:Y:S01]  /*35a0*/  LDGSTS.E [R6+0x9400], desc[UR22][R58.64], P2 ;  /* 0x094000003a067fae */ /* 0x0007e200091a1016 */
[----:B------:R-:W-:Y:S02]  /*35b0*/  IADD3.X R115, PT, PT, R121, UR31, RZ, P4, !PT ;  /* 0x0000001f79737c10 */ /* 0x000fe4000a7fe4ff */
[-C--:B------:R-:W-:Y:S01]  /*35c0*/  ISETP.GE.AND P4, PT, R14, R133.reuse, PT ;  /* 0x000000850e00720c */ /* 0x080fe20003f86270 */
[----:B------:R3:W-:Y:S01]  /*35d0*/  LDGSTS.E [R6+0x9800], desc[UR22][R60.64], P2 ;  /* 0x098000003c067fae */ /* 0x0007e200091a1016 */
[----:B--2---:R-:W-:Y:S02]  /*35e0*/  SEL R122, RZ, 0x4, P3 ;  /* 0x00000004ff7a7807 */ /* 0x004fe40001800000 */
[----:B------:R-:W-:Y:S01]  /*35f0*/  ISETP.GE.AND P3, PT, R16, R133, PT ;  /* 0x000000851000720c */ /* 0x000fe20003f66270 */
[----:B------:R3:W-:Y:S01]  /*3600*/  LDGSTS.E [R6+0x9c00], desc[UR22][R62.64], P2 ;  /* 0x09c000003e067fae */ /* 0x0007e200091a1016 */
[----:B------:R-:W-:-:S02]  /*3610*/  IADD3.X R119, PT, PT, R125, UR31, RZ, P5, !PT ;  /* 0x0000001f7d777c10 */ /* 0x000fc4000affe4ff */
[----:B------:R-:W-:Y:S01]  /*3620*/  IADD3 R120, P5, PT, R126, UR28, RZ ;  /* 0x0000001c7e787c10 */ /* 0x000fe2000ffbe0ff */
[----:B------:R3:W-:Y:S01]  /*3630*/  LDGSTS.E [R4+0x8200], desc[UR22][R64.64], P2 ;  /* 0x0820000040047fae */ /* 0x0007e200091a1016 */
[----:B-1----:R-:W-:Y:S02]  /*3640*/  SEL R124, RZ, 0x4, P3 ;  /* 0x00000004ff7c7807 */ /* 0x002fe40001800000 */
[----:B------:R-:W-:Y:S01]  /*3650*/  SEL R123, RZ, 0x4, P4 ;  /* 0x00000004ff7b7807 */ /* 0x000fe20002000000 */
[----:B------:R3:W-:Y:S01]  /*3660*/  LDGSTS.E [R4+0x8600], desc[UR22][R66.64], P2 ;  /* 0x0860000042047fae */ /* 0x0007e200091a1016 */
[----:B------:R-:W-:Y:S02]  /*3670*/  ISETP.GE.AND P3, PT, R22, R133, PT ;  /* 0x000000851600720c */ /* 0x000fe40003f66270 */
[----:B------:R-:W-:Y:S01]  /*3680*/  IADD3.X R121, PT, PT, R127, UR29, RZ, P5, !PT ;  /* 0x0000001d7f797c10 */ /* 0x000fe2000affe4ff */
[----:B------:R3:W-:Y:S04]  /*3690*/  LDGSTS.E [R4+0x8a00], desc[UR22][R68.64], P2 ;  /* 0x08a0000044047fae */ /* 0x0007e800091a1016 */
[----:B------:R3:W-:Y:S04]  /*36a0*/  LDGSTS.E [R4+0x8e00], desc[UR22][R70.64], P2 ;  /* 0x08e0000046047fae */ /* 0x0007e800091a1016 */
[----:B------:R3:W-:Y:S04]  /*36b0*/  LDGSTS.E [R4+0x9200], desc[UR22][R72.64], P2 ;  /* 0x0920000048047fae */ /* 0x0007e800091a1016 */
[----:B------:R3:W-:Y:S04]  /*36c0*/  LDGSTS.E [R4+0x9600], desc[UR22][R74.64], P2 ;  /* 0x096000004a047fae */ /* 0x0007e800091a1016 */
[----:B------:R3:W-:Y:S04]  /*36d0*/  LDGSTS.E [R4+0x9a00], desc[UR22][R76.64], P2 ;  /* 0x09a000004c047fae */ /* 0x0007e800091a1016 */
[----:B------:R3:W-:Y:S01]  /*36e0*/  LDGSTS.E [R4+0x9e00], desc[UR22][R78.64], P2 ;  /* 0x09e000004e047fae */ /* 0x0007e200091a1016 */
[----:B------:R-:W-:-:S03]  /*36f0*/  ISETP.GT.AND P2, PT, R13, 0x5f, PT ;  /* 0x0000005f0d00780c */ /* 0x000fc60003f44270 */
[----:B------:R-:W0:Y:S01]  /*3700*/  LDGDEPBAR ;  /* 0x00000000000079af */ /* 0x000e220000000000 */
[----:B------:R-:W-:Y:S02]  /*3710*/  SEL R122, R122, RZ, P2 ;  /* 0x000000ff7a7a7207 */ /* 0x000fe40001000000 */
[----:B------:R-:W-:Y:S02]  /*3720*/  SEL R123, R123, RZ, P2 ;  /* 0x000000ff7b7b7207 */ /* 0x000fe40001000000 */
[----:B------:R-:W-:Y:S02]  /*3730*/  ISETP.NE.U32.AND P5, PT, R122, RZ, PT ;  /* 0x000000ff7a00720c */ /* 0x000fe40003fa5070 */
[----:B------:R-:W-:Y:S02]  /*3740*/  SEL R124, R124, RZ, P2 ;  /* 0x000000ff7c7c7207 */ /* 0x000fe40001000000 */
[----:B------:R-:W-:Y:S02]  /*3750*/  SEL R122, RZ, 0x4, P3 ;  /* 0x00000004ff7a7807 */ /* 0x000fe40001800000 */
[----:B------:R-:W-:-:S02]  /*3760*/  ISETP.NE.U32.AND P4, PT, R123, RZ, PT ;  /* 0x000000ff7b00720c */ /* 0x000fc40003f85070 */
[----:B------:R-:W-:Y:S02]  /*3770*/  ISETP.NE.U32.AND P3, PT, R124, RZ, PT ;  /* 0x000000ff7c00720c */ /* 0x000fe40003f65070 */
[----:B------:R-:W-:Y:S01]  /*3780*/  SEL R122, R122, RZ, P2 ;  /* 0x000000ff7a7a7207 */ /* 0x000fe20001000000 */
[----:B------:R-:W-:-:S04]  /*3790*/  DEPBAR.LE SB0, 0x2 ;  /* 0x000080800000791a */ /* 0x000fc80000000000 */
[----:B------:R-:W-:Y:S06]  /*37a0*/  BAR.SYNC.DEFER_BLOCKING 0x0 ;  /* 0x0000000000007b1d */ /* 0x000fec0000010000 */
[----:B---3--:R-:W-:Y:S05]  /*37b0*/  @P6 BRA `(.L_x_6) ;  /* 0x0000000000846947 */ /* 0x008fea0003800000 */
[----:B------:R-:W-:Y:S02]  /*37c0*/  UIADD3 UR4, UPT, UPT, UR11, 0x6000, URZ ;  /* 0x000060000b047890 */ /* 0x000fe4000fffe0ff */
[----:B------:R-:W-:Y:S02]  /*37d0*/  USHF.R.U32.HI UR6, URZ, 0x4, UR11 ;  /* 0x00000004ff067899 */ /* 0x000fe4000801160b */
[----:B------:R-:W-:Y:S02]  /*37e0*/  USHF.R.U32.HI UR4, URZ, 0x4, UR4 ;  /* 0x00000004ff047899 */ /* 0x000fe40008011604 */
[----:B------:R-:W-:Y:S02]  /*37f0*/  USGXT.U32 UR6, UR6, 0xe ;  /* 0x0000000e0606789a */ /* 0x000fe40008000000 */
[----:B------:R-:W-:Y:S02]  /*3800*/  USGXT.U32 UR8, UR4, 0xe ;  /* 0x0000000e0408789a */ /* 0x000fe40008000000 */
[----:B------:R-:W-:-:S02]  /*3810*/  UIADD3 UR38, UP1, UPT, UR6, 0x2, URZ ;  /* 0x0000000206267890 */ /* 0x000fc4000ff3e0ff */
[----:B------:R-:W-:Y:S01]  /*3820*/  UIADD3 UR36, UP2, UPT, UR8, 0x2, URZ ;  /* 0x0000000208247890 */ /* 0x000fe2000ff5e0ff */
[----:B------:R-:W-:Y:S01]  /*3830*/  UMOV UR4, URZ ;  /* 0x000000ff00047c82 */ /* 0x000fe20008000000 */
[----:B------:R-:W-:Y:S01]  /*3840*/  UMOV UR40, 0x0 ;  /* 0x0000000000287882 */ /* 0x000fe20000000000 */
[----:B------:R-:W-:Y:S02]  /*3850*/  UIADD3.X UR39, UPT, UPT, UR4, 0x40004040, URZ, UP1, !UPT ;  /* 0x4000404004277890 */ /* 0x000fe40008ffe4ff */
[----:B------:R-:W-:Y:S02]  /*3860*/  UIADD3.X UR37, UPT, UPT, UR4, 0x40004040, URZ, UP2, !UPT ;  /* 0x4000404004257890 */ /* 0x000fe400097fe4ff */
[----:B------:R-:W-:Y:S02]  /*3870*/  UIADD3.64 UR20, UPT, UPT, UR38, 0x2, URZ ;  /* 0x0000000226147897 */ /* 0x000fe4000fffe0ff */
[----:B------:R-:W-:Y:S02]  /*3880*/  UIADD3.64 UR24, UPT, UPT, UR36, 0x2, URZ ;  /* 0x0000000224187897 */ /* 0x000fe4000fffe0ff */
[----:B------:R-:W-:-:S02]  /*3890*/  UIADD3.64 UR32, UPT, UPT, UR38, 0x4, URZ ;  /* 0x0000000426207897 */ /* 0x000fc4000fffe0ff */
[----:B------:R-:W-:Y:S01]  /*38a0*/  UIADD3.64 UR34, UPT, UPT, UR36, 0x4, URZ ;  /* 0x0000000424227897 */ /* 0x000fe2000fffe0ff */
[----:B------:R-:W-:Y:S01]  /*38b0*/  UMOV UR41, 0x4100910 ;  /* 0x0410091000297882 */ /* 0x000fe20000000000 */
[----:B------:R-:W-:Y:S01]  /*38c0*/  UMOV UR7, 0x40004040 ;  /* 0x4000404000077882 */ /* 0x000fe20000000000 */
[----:B------:R-:W-:Y:S01]  /*38d0*/  UMOV UR9, 0x40004040 ;  /* 0x4000404000097882 */ /* 0x000fe20000000000 */
[----:B------:R-:W-:Y:S01]  /*38e0*/  UMOV UR42, 0x0 ;  /* 0x00000000002a7882 */ /* 0x000fe20000000000 */
[----:B------:R-:W-:Y:S01]  /*38f0*/  UMOV UR43, 0x4100910 ;  /* 0x04100910002b7882 */ /* 0x000fe20000000000 */
[----:B------:R-:W-:Y:S01]  /*3900*/  UMOV UR44, 0x0 ;  /* 0x00000000002c7882 */ /* 0x000fe20000000000 */
[----:B------:R-:W-:Y:S01]  /*3910*/  UMOV UR45, 0x4100910 ;  /* 0x04100910002d7882 */ /* 0x000fe20000000000 */
[----:B------:R-:W-:Y:S01]  /*3920*/  UMOV UR4, UR13 ;  /* 0x0000000d00047c82 */ /* 0x000fe20008000000 */
[----:B------:R-:W-:Y:S01]  /*3930*/  UMOV UR5, URZ ;  /* 0x000000ff00057c82 */ /* 0x000fe20008000000 */
[----:B------:R1:W-:Y:S01]  /*3940*/  UTCHMMA gdesc[UR6], gdesc[UR8], tmem[UR27], tmem[UR40], idesc[UR41], !UPT ;  /* 0x00ff2808060075ea */ /* 0x0003e2000f80001b */
[----:B------:R-:W-:Y:S01]  /*3950*/  UMOV UR46, 0x0 ;  /* 0x00000000002e7882 */ /* 0x000fe20000000000 */
[----:B------:R-:W-:Y:S01]  /*3960*/  UMOV UR47, 0x4100910 ;  /* 0x04100910002f7882 */ /* 0x000fe20000000000 */
[----:B------:R1:W-:Y:S01]  /*3970*/  UTCHMMA gdesc[UR38], gdesc[UR36], tmem[UR27], tmem[UR42], idesc[UR43], UPT ;  /* 0x00ff2a24260075ea */ /* 0x0003e2000b80001b */
[----:B------:R-:W-:Y:S01]  /*3980*/  UMOV UR4, UR4 ;  /* 0x0000000400047c82 */ /* 0x000fe20008000000 */
[----:B------:R1:W-:Y:S01]  /*3990*/  UTCHMMA gdesc[UR20], gdesc[UR24], tmem[UR27], tmem[UR44], idesc[UR45], UPT ;  /* 0x00ff2c18140075ea */ /* 0x0003e2000b80001b */
[----:B------:R1:W-:Y:S01]  /*39a0*/  UTCHMMA gdesc[UR32], gdesc[UR34], tmem[UR27], tmem[UR46], idesc[UR47], UPT ;  /* 0x00ff2e22200075ea */ /* 0x0003e2000b80001b */
[----:B------:R1:W-:Y:S01]  /*39b0*/  UTCBAR [UR4], URZ ;  /* 0x000000ff040073e9 */ /* 0x0003e200080000ff */
[----:B------:R-:W-:Y:S01]  /*39c0*/  NOP ;  /* 0x0000000000007918 */ /* 0x000fe20000000000 */
.L_x_6:
[----:B------:R-:W-:Y:S01]  /*39d0*/  BAR.SYNC.DEFER_BLOCKING 0x0 ;  /* 0x0000000000007b1d */ /* 0x000fe20000010000 */
[----:B------:R-:W-:-:S04]  /*39e0*/  IADD3 R58, P6, PT, R58, UR30, RZ ;  /* 0x0000001e3a3a7c10 */ /* 0x000fc8000ffde0ff */
[----:B------:R-:W-:Y:S01]  /*39f0*/  IADD3.X R59, PT, PT, R59, UR31, RZ, P6, !PT ;  /* 0x0000001f3b3b7c10 */ /* 0x000fe2000b7fe4ff */
[----:B-1----:R-:W-:Y:S01]  /*3a00*/  UMOV UR4, URZ ;  /* 0x000000ff00047c82 */ /* 0x002fe20008000000 */
[----:B------:R-:W-:-:S04]  /*3a10*/  IADD3 R60, P6, PT, R60, UR30, RZ ;  /* 0x0000001e3c3c7c10 */ /* 0x000fc8000ffde0ff */
[----:B------:R-:W-:Y:S02]  /*3a20*/  IADD3.X R61, PT, PT, R61, UR31, RZ, P6, !PT ;  /* 0x0000001f3d3d7c10 */ /* 0x000fe4000b7fe4ff */
[----:B------:R-:W-:-:S04]  /*3a30*/  IADD3 R64, P6, PT, R64, UR30, RZ ;  /* 0x0000001e40407c10 */ /* 0x000fc8000ffde0ff */
[----:B------:R-:W-:Y:S02]  /*3a40*/  IADD3.X R65, PT, PT, R65, UR31, RZ, P6, !PT ;  /* 0x0000001f41417c10 */ /* 0x000fe4000b7fe4ff */
[----:B------:R-:W-:-:S04]  /*3a50*/  IADD3 R66, P6, PT, R66, UR30, RZ ;  /* 0x0000001e42427c10 */ /* 0x000fc8000ffde0ff */
[----:B------:R-:W-:Y:S01]  /*3a60*/  IADD3.X R67, PT, PT, R67, UR31, RZ, P6, !PT ;  /* 0x0000001f43437c10 */ /* 0x000fe2000b7fe4ff */
[----:B------:R-:W-:Y:S01]  /*3a70*/  @!PT LDS RZ, [RZ] ;  /* 0x00000000fffff984 */ /* 0x000fe20000000800 */
[----:B------:R-:W-:Y:S01]  /*3a80*/  @!PT LDS RZ, [RZ] ;  /* 0x00000000fffff984 */ /* 0x000fe20000000800 */
[----:B------:R-:W-:Y:S01]  /*3a90*/  @!PT LDS RZ, [RZ] ;  /* 0x00000000fffff984 */ /* 0x000fe20000000800 */
[----:B------:R-:W-:Y:S01]  /*3aa0*/  LDGSTS.E [R21+0x4000], desc[UR22][R80.64], P5 ;  /* 0x0400000050157fae */ /* 0x000fe2000a9a1016 */
[----:B------:R-:W-:Y:S02]  /*3ab0*/  ISETP.NE.U32.AND P5, PT, R122, RZ, PT ;  /* 0x000000ff7a00720c */ /* 0x000fe40003fa5070 */
[----:B------:R-:W-:Y:S01]  /*3ac0*/  IADD3 R70, P6, PT, R70, UR30, RZ ;  /* 0x0000001e46467c10 */ /* 0x000fe2000ffde0ff */
[----:B------:R1:W-:Y:S01]  /*3ad0*/  LDGSTS.E [R21+0x4008], desc[UR22][R82.64], P4 ;  /* 0x0400800052157fae */ /* 0x0003e2000a1a1016 */
[-C--:B------:R-:W-:Y:S02]  /*3ae0*/  ISETP.GE.AND P4, PT, R26, R133.reuse, PT ;  /* 0x000000851a00720c */ /* 0x080fe40003f86270 */
[----:B------:R-:W-:Y:S01]  /*3af0*/  IADD3.X R71, PT, PT, R71, UR31, RZ, P6, !PT ;  /* 0x0000001f47477c10 */ /* 0x000fe2000b7fe4ff */
[----:B------:R-:W-:Y:S01]  /*3b00*/  LDGSTS.E [R25+0x4000], desc[UR22][R84.64], P3 ;  /* 0x0400000054197fae */ /* 0x000fe200099a1016 */
[----:B------:R-:W-:-:S02]  /*3b10*/  ISETP.GE.AND P3, PT, R32, R133, PT ;  /* 0x000000852000720c */ /* 0x000fc40003f66270 */
[----:B------:R-:W-:Y:S02]  /*3b20*/  SEL R122, RZ, 0x4, P4 ;  /* 0x00000004ff7a7807 */ /* 0x000fe40002000000 */
[-C--:B------:R-:W-:Y:S01]  /*3b30*/  ISETP.GE.AND P4, PT, R28, R133.reuse, PT ;  /* 0x000000851c00720c */ /* 0x080fe20003f86270 */
[----:B------:R2:W-:Y:S01]  /*3b40*/  LDGSTS.E [R25+0x4008], desc[UR22][R86.64], P5 ;  /* 0x0400800056197fae */ /* 0x0005e2000a9a1016 */
[----:B------:R-:W-:Y:S02]  /*3b50*/  SEL R122, R122, RZ, P2 ;  /* 0x000000ff7a7a7207 */ /* 0x000fe40001000000 */
[----:B-1----:R-:W-:Y:S02]  /*3b60*/  SEL R21, RZ, 0x4, P3 ;  /* 0x00000004ff157807 */ /* 0x002fe40001800000 */
[----:B------:R-:W-:Y:S02]  /*3b70*/  SEL R81, RZ, 0x4, P4 ;  /* 0x00000004ff517807 */ /* 0x000fe40002000000 */
[----:B------:R-:W-:-:S02]  /*3b80*/  ISETP.GE.AND P4, PT, R38, R133, PT ;  /* 0x000000852600720c */ /* 0x000fc40003f86270 */
[----:B------:R-:W-:Y:S02]  /*3b90*/  SEL R21, R21, RZ, P2 ;  /* 0x000000ff15157207 */ /* 0x000fe40001000000 */
[----:B------:R-:W-:Y:S02]  /*3ba0*/  ISETP.GE.AND P3, PT, R42, R133, PT ;  /* 0x000000852a00720c */ /* 0x000fe40003f66270 */
[----:B------:R-:W-:Y:S02]  /*3bb0*/  ISETP.NE.U32.AND P5, PT, R122, RZ, PT ;  /* 0x000000ff7a00720c */ /* 0x000fe40003fa5070 */
[----:B------:R-:W-:Y:S02]  /*3bc0*/  SEL R80, RZ, 0x4, P4 ;  /* 0x00000004ff507807 */ /* 0x000fe40002000000 */
[----:B------:R-:W-:Y:S02]  /*3bd0*/  ISETP.NE.U32.AND P4, PT, R21, RZ, PT ;  /* 0x000000ff1500720c */ /* 0x000fe40003f85070 */
[----:B------:R-:W-:-:S02]  /*3be0*/  SEL R21, RZ, 0x4, P3 ;  /* 0x00000004ff157807 */ /* 0x000fc40001800000 */
[----:B------:R-:W-:Y:S02]  /*3bf0*/  IADD3 R62, P3, PT, R62, UR30, RZ ;  /* 0x0000001e3e3e7c10 */ /* 0x000fe4000ff7e0ff */
[----:B------:R-:W-:Y:S02]  /*3c00*/  SEL R80, R80, RZ, P2 ;  /* 0x000000ff50507207 */ /* 0x000fe40001000000 */
[----:B------:R-:W-:Y:S01]  /*3c10*/  IADD3.X R63, PT, PT, R63, UR31, RZ, P3, !PT ;  /* 0x0000001f3f3f7c10 */ /* 0x000fe20009ffe4ff */
[----:B------:R-:W-:Y:S01]  /*3c20*/  LDGSTS.E [R29+0x4000], desc[UR22][R88.64], P5 ;  /* 0x04000000581d7fae */ /* 0x000fe2000a9a1016 */
[----:B------:R-:W-:Y:S02]  /*3c30*/  ISETP.NE.U32.AND P3, PT, R80, RZ, PT ;  /* 0x000000ff5000720c */ /* 0x000fe40003f65070 */
[----:B------:R-:W-:Y:S01]  /*3c40*/  SEL R81, R81, RZ, P2 ;  /* 0x000000ff51517207 */ /* 0x000fe20001000000 */
[----:B------:R-:W-:Y:S01]  /*3c50*/  LDGSTS.E [R29+0x4008], desc[UR22][R90.64], P4 ;  /* 0x040080005a1d7fae */ /* 0x000fe2000a1a1016 */
[----:B------:R-:W-:-:S02]  /*3c60*/  ISETP.GE.AND P5, PT, R46, R133, PT ;  /* 0x000000852e00720c */ /* 0x000fc40003fa6270 */
[----:B------:R-:W-:Y:S02]  /*3c70*/  ISETP.NE.U32.AND P4, PT, R81, RZ, PT ;  /* 0x000000ff5100720c */ /* 0x000fe40003f85070 */
[----:B------:R-:W-:Y:S02]  /*3c80*/  SEL R21, R21, RZ, P2 ;  /* 0x000000ff15157207 */ /* 0x000fe40001000000 */
[----:B--2---:R-:W-:Y:S02]  /*3c90*/  SEL R25, RZ, 0x4, P5 ;  /* 0x00000004ff197807 */ /* 0x004fe40002800000 */
[----:B------:R-:W-:Y:S01]  /*3ca0*/  ISETP.NE.U32.AND P5, PT, R21, RZ, PT ;  /* 0x000000ff1500720c */ /* 0x000fe20003fa5070 */
[----:B------:R-:W-:Y:S01]  /*3cb0*/  LDGSTS.E [R33+0x4000], desc[UR22][R92.64], P3 ;  /* 0x040000005c217fae */ /* 0x000fe200099a1016 */
[----:B------:R-:W-:Y:S02]  /*3cc0*/  ISETP.GE.AND P3, PT, R50, R133, PT ;  /* 0x000000853200720c */ /* 0x000fe40003f66270 */
[----:B------:R-:W-:-:S02]  /*3cd0*/  SEL R25, R25, RZ, P2 ;  /* 0x000000ff19197207 */ /* 0x000fc40001000000 */
[----:B------:R-:W-:Y:S01]  /*3ce0*/  SEL R21, RZ, 0x4, P3 ;  /* 0x00000004ff157807 */ /* 0x000fe20001800000 */
[----:B------:R1:W-:Y:S01]  /*3cf0*/  LDGSTS.E [R33+0x4008], desc[UR22][R94.64], P4 ;  /* 0x040080005e217fae */ /* 0x0003e2000a1a1016 */
[----:B------:R-:W-:Y:S02]  /*3d00*/  ISETP.NE.U32.AND P3, PT, R25, RZ, PT ;  /* 0x000000ff1900720c */ /* 0x000fe40003f65070 */
[----:B------:R-:W-:Y:S02]  /*3d10*/  IADD3 R68, P4, PT, R68, UR30, RZ ;  /* 0x0000001e44447c10 */ /* 0x000fe4000ff9e0ff */
[----:B------:R-:W-:Y:S01]  /*3d20*/  SEL R21, R21, RZ, P2 ;  /* 0x000000ff15157207 */ /* 0x000fe20001000000 */
[----:B------:R2:W-:Y:S01]  /*3d30*/  LDGSTS.E [R37+0x4000], desc[UR22][R96.64], P5 ;  /* 0x0400000060257fae */ /* 0x0005e2000a9a1016 */
[----:B------:R-:W-:Y:S02]  /*3d40*/  IADD3.X R69, PT, PT, R69, UR31, RZ, P4, !PT ;  /* 0x0000001f45457c10 */ /* 0x000fe4000a7fe4ff */
[----:B------:R-:W-:-:S02]  /*3d50*/  IADD3 R72, P4, PT, R72, UR30, RZ ;  /* 0x0000001e48487c10 */ /* 0x000fc4000ff9e0ff */
[----:B------:R-:W-:Y:S02]  /*3d60*/  ISETP.NE.U32.AND P5, PT, R21, RZ, PT ;  /* 0x000000ff1500720c */ /* 0x000fe40003fa5070 */
[----:B------:R-:W-:Y:S01]  /*3d70*/  IADD3.X R73, PT, PT, R73, UR31, RZ, P4, !PT ;  /* 0x0000001f49497c10 */ /* 0x000fe2000a7fe4ff */
[----:B------:R2:W-:Y:S01]  /*3d80*/  LDGSTS.E [R37+0x4008], desc[UR22][R98.64], P3 ;  /* 0x0400800062257fae */ /* 0x0005e200099a1016 */
[-C--:B------:R-:W-:Y:S02]  /*3d90*/  ISETP.GE.AND P4, PT, R128, R133.reuse, PT ;  /* 0x000000858000720c */ /* 0x080fe40003f86270 */
[----:B------:R-:W-:Y:S02]  /*3da0*/  ISETP.GE.AND P3, PT, R136, R133, PT ;  /* 0x000000858800720c */ /* 0x000fe40003f66270 */
[----:B------:R-:W-:Y:S02]  /*3db0*/  SEL R21, RZ, 0x4, P4 ;  /* 0x00000004ff157807 */ /* 0x000fe40002000000 */
[----:B------:R-:W-:-:S02]  /*3dc0*/  SEL R25, RZ, 0x4, P3 ;  /* 0x00000004ff197807 */ /* 0x000fc40001800000 */
[----:B------:R-:W-:Y:S01]  /*3dd0*/  SEL R21, R21, RZ, P2 ;  /* 0x000000ff15157207 */ /* 0x000fe20001000000 */
[----:B------:R2:W-:Y:S01]  /*3de0*/  LDGSTS.E [R41+0x4000], desc[UR22][R100.64], P5 ;  /* 0x0400000064297fae */ /* 0x0005e2000a9a1016 */
[----:B------:R-:W-:Y:S02]  /*3df0*/  IADD3 R74, P6, PT, R74, UR30, RZ ;  /* 0x0000001e4a4a7c10 */ /* 0x000fe4000ffde0ff */
[-C--:B------:R-:W-:Y:S02]  /*3e00*/  ISETP.GE.AND P4, PT, R138, R133.reuse, PT ;  /* 0x000000858a00720c */ /* 0x080fe40003f86270 */
[----:B------:R-:W-:Y:S02]  /*3e10*/  SEL R25, R25, RZ, P2 ;  /* 0x000000ff19197207 */ /* 0x000fe40001000000 */
[----:B------:R-:W-:Y:S02]  /*3e20*/  ISETP.GE.AND P5, PT, R140, R133, PT ;  /* 0x000000858c00720c */ /* 0x000fe40003fa6270 */
[----:B------:R-:W-:-:S02]  /*3e30*/  ISETP.NE.U32.AND P3, PT, R21, RZ, PT ;  /* 0x000000ff1500720c */ /* 0x000fc40003f65070 */
[----:B------:R-:W-:Y:S02]  /*3e40*/  IADD3.X R75, PT, PT, R75, UR31, RZ, P6, !PT ;  /* 0x0000001f4b4b7c10 */ /* 0x000fe4000b7fe4ff */
[-C--:B------:R-:W-:Y:S02]  /*3e50*/  ISETP.GE.AND P6, PT, R144, R133.reuse, PT ;  /* 0x000000859000720c */ /* 0x080fe40003fc6270 */
[----:B------:R-:W-:Y:S02]  /*3e60*/  SEL R21, RZ, 0x4, P4 ;  /* 0x00000004ff157807 */ /* 0x000fe40002000000 */
[----:B------:R-:W-:Y:S02]  /*3e70*/  ISETP.NE.U32.AND P4, PT, R25, RZ, PT ;  /* 0x000000ff1900720c */ /* 0x000fe40003f85070 */
[----:B-1----:R-:W-:Y:S02]  /*3e80*/  SEL R33, RZ, 0x4, P5 ;  /* 0x00000004ff217807 */ /* 0x002fe40002800000 */
[----:B------:R-:W-:Y:S01]  /*3e90*/  ISETP.GE.AND P5, PT, R10, R133, PT ;  /* 0x000000850a00720c */ /* 0x000fe20003fa6270 */
[----:B------:R2:W-:Y:S01]  /*3ea0*/  LDGSTS.E [R41+0x4008], desc[UR22][R102.64], P3 ;  /* 0x0400800066297fae */ /* 0x0005e200099a1016 */
[----:B------:R-:W-:-:S02]  /*3eb0*/  SEL R29, RZ, 0x4, P6 ;  /* 0x00000004ff1d7807 */ /* 0x000fc40003000000 */
[----:B------:R-:W-:Y:S02]  /*3ec0*/  SEL R21, R21, RZ, P2 ;  /* 0x000000ff15157207 */ /* 0x000fe40001000000 */
[----:B------:R-:W-:Y:S02]  /*3ed0*/  SEL R25, RZ, 0x4, P5 ;  /* 0x00000004ff197807 */ /* 0x000fe40002800000 */
[----:B------:R-:W-:Y:S01]  /*3ee0*/  SEL R29, R29, RZ, P2 ;  /* 0x000000ff1d1d7207 */ /* 0x000fe20001000000 */
[----:B------:R2:W-:Y:S01]  /*3ef0*/  LDGSTS.E [R9+0x4000], desc[UR22][R104.64], P4 ;  /* 0x0400000068097fae */ /* 0x0005e2000a1a1016 */
[----:B------:R-:W-:Y:S02]  /*3f00*/  SEL R33, R33, RZ, P2 ;  /* 0x000000ff21217207 */ /* 0x000fe40001000000 */
[----:B------:R-:W-:Y:S02]  /*3f10*/  ISETP.NE.U32.AND P5, PT, R21, RZ, PT ;  /* 0x000000ff1500720c */ /* 0x000fe40003fa5070 */
[----:B------:R-:W-:-:S02]  /*3f20*/  SEL R25, R25, RZ, P2 ;  /* 0x000000ff19197207 */ /* 0x000fc40001000000 */
[----:B------:R-:W-:Y:S02]  /*3f30*/  ISETP.NE.U32.AND P3, PT, R29, RZ, PT ;  /* 0x000000ff1d00720c */ /* 0x000fe40003f65070 */
[----:B------:R-:W-:Y:S02]  /*3f40*/  ISETP.NE.U32.AND P2, PT, R33, RZ, PT ;  /* 0x000000ff2100720c */ /* 0x000fe40003f45070 */
[----:B------:R-:W-:Y:S02]  /*3f50*/  ISETP.NE.U32.AND P4, PT, R25, RZ, PT ;  /* 0x000000ff1900720c */ /* 0x000fe40003f85070 */
[----:B------:R-:W-:-:S03]  /*3f60*/  IADD3 R76, P6, PT, R76, UR30, RZ ;  /* 0x0000001e4c4c7c10 */ /* 0x000fc6000ffde0ff */
[----:B------:R2:W-:Y:S01]  /*3f70*/  LDGSTS.E [R9+0x4008], desc[UR22][R106.64], P5 ;  /* 0x040080006a097fae */ /* 0x0005e2000a9a1016 */
[----:B------:R-:W-:Y:S02]  /*3f80*/  IADD3.X R77, PT, PT, R77, UR31, RZ, P6, !PT ;  /* 0x0000001f4d4d7c10 */ /* 0x000fe4000b7fe4ff */
[----:B------:R-:W-:Y:S01]  /*3f90*/  IADD3 R78, P6, PT, R78, UR30, RZ ;  /* 0x0000001e4e4e7c10 */ /* 0x000fe2000ffde0ff */
[----:B------:R2:W-:Y:S01]  /*3fa0*/  LDGSTS.E [R7+0x4000], desc[UR22][R108.64], P3 ;  /* 0x040000006c077fae */ /* 0x0005e200099a1016 */
[----:B------:R-:W-:Y:S02]  /*3fb0*/  ISETP.GE.AND P3, PT, R13, 0x40, PT ;  /* 0x000000400d00780c */ /* 0x000fe40003f66270 */
[----:B------:R-:W-:Y:S01]  /*3fc0*/  IADD3.X R79, PT, PT, R79, UR31, RZ, P6, !PT ;  /* 0x0000001f4f4f7c10 */ /* 0x000fe2000b7fe4ff */
[----:B------:R2:W-:Y:S01]  /*3fd0*/  LDGSTS.E [R7+0x4008], desc[UR22][R120.64], P2 ;  /* 0x0400800078077fae */ /* 0x0005e200091a1016 */
[----:B------:R-:W-:-:S03]  /*3fe0*/  ISETP.GE.AND P2, PT, R13, 0x20, PT ;  /* 0x000000200d00780c */ /* 0x000fc60003f46270 */
[----:B------:R-:W0:Y:S04]  /*3ff0*/  LDGDEPBAR ;  /* 0x00000000000079af */ /* 0x000e280000000000 */
[----:B------:R2:W-:Y:S04]  /*4000*/  LDGSTS.E [R6+0xa000], desc[UR22][R110.64], P4 ;  /* 0x0a0000006e067fae */ /* 0x0005e8000a1a1016 */
        /* <DEDUP_REMOVED lines=15> */
[----:B------:R-:W0:Y:S01]  /*4100*/  LDGDEPBAR ;  /* 0x00000000000079af */ /* 0x000e220000000000 */
[----:B------:R-:W-:Y:S05]  /*4110*/  @!P3 BRA `(.L_x_7) ;  /* 0x000000180060b947 */ /* 0x000fea0003800000 */
[----:B--2---:R-:W-:Y:S01]  /*4120*/  SHF.R.S32.HI R6, RZ, 0x1f, R12 ;  /* 0x0000001fff067819 */ /* 0x004fe2000001140c */
[----:B------:R-:W1:Y:S01]  /*4130*/  LDCU.128 UR4, c[0x0][0x380] ;  /* 0x00007000ff0477ac */ /* 0x000e620008000c00 */
[----:B------:R-:W-:Y:S01]  /*4140*/  IADD3 R33, P3, PT, R12, R145, RZ ;  /* 0x000000910c217210 */ /* 0x000fe20007f7e0ff */
[----:B------:R-:W-:Y:S01]  /*4150*/  IMAD R58, R128, UR18, RZ ;  /* 0x00000012803a7c24 */ /* 0x000fe2000f8e02ff */
[C---:B------:R-:W-:Y:S01]  /*4160*/  IADD3 R9, P5, PT, R12.reuse, R149, RZ ;  /* 0x000000950c097210 */ /* 0x040fe20007fbe0ff */
[----:B------:R-:W-:Y:S01]  /*4170*/  UIMAD UR17, UR17, 0xc, URZ ;  /* 0x0000000c111178a4 */ /* 0x000fe2000f8e02ff */
[-C--:B------:R-:W-:Y:S01]  /*4180*/  LEA.HI.X.SX32 R118, R145, R6.reuse, 0x1, P3 ;  /* 0x0000000691767211 */ /* 0x080fe200018f0eff */
[----:B------:R-:W-:Y:S01]  /*4190*/  UIMAD UR16, UR16, 0xc, URZ ;  /* 0x0000000c101078a4 */ /* 0x000fe2000f8e02ff */
[C---:B------:R-:W-:Y:S01]  /*41a0*/  IADD3 R29, P6, PT, R12.reuse, R147, RZ ;  /* 0x000000930c1d7210 */ /* 0x040fe20007fde0ff */
[----:B------:R-:W-:Y:S01]  /*41b0*/  VIADD R11, R11, 0xffffffa0 ;  /* 0xffffffa00b0b7836 */ /* 0x000fe20000000000 */
[C---:B------:R-:W-:Y:S01]  /*41c0*/  IADD3 R25, P3, PT, R12.reuse, R137, RZ ;  /* 0x000000890c197210 */ /* 0x040fe20007f7e0ff */
[----:B------:R-:W-:Y:S01]  /*41d0*/  UMOV UR19, 0x1 ;  /* 0x0000000100137882 */ /* 0x000fe20000000000 */
[----:B------:R-:W-:Y:S01]  /*41e0*/  IADD3 R37, P4, PT, R12, R143, RZ ;  /* 0x0000008f0c257210 */ /* 0x000fe20007f9e0ff */
[----:B------:R-:W-:Y:S01]  /*41f0*/  UMOV UR20, 0x2 ;  /* 0x0000000200147882 */ /* 0x000fe20000000000 */
[----:B------:R-:W-:-:S02]  /*4200*/  LEA.HI.X.SX32 R122, R149, R6, 0x1, P5 ;  /* 0x00000006957a7211 */ /* 0x000fc400028f0eff */
[-C--:B------:R-:W-:Y:S02]  /*4210*/  LEA.HI.X.SX32 R120, R147, R6.reuse, 0x1, P6 ;  /* 0x0000000693787211 */ /* 0x080fe400030f0eff */
[-C--:B------:R-:W-:Y:S01]  /*4220*/  LEA.HI.X.SX32 R110, R137, R6.reuse, 0x1, P3 ;  /* 0x00000006896e7211 */ /* 0x080fe200018f0eff */
[----:B-1----:R-:W-:Y:S01]  /*4230*/  UIMAD.WIDE.U32 UR8, UR15, 0xc, UR6 ;  /* 0x0000000c0f0878a5 */ /* 0x002fe2000f8e0006 */
[C---:B------:R-:W-:Y:S01]  /*4240*/  IADD3 R107, P5, PT, R12.reuse, R141, RZ ;  /* 0x0000008d0c6b7210 */ /* 0x040fe20007fbe0ff */
[----:B------:R-:W-:Y:S01]  /*4250*/  UIMAD.WIDE.U32 UR14, UR14, 0xc, UR4 ;  /* 0x0000000c0e0e78a5 */ /* 0x000fe2000f8e0004 */
[C---:B------:R-:W-:Y:S01]  /*4260*/  IADD3 R41, P6, PT, R12.reuse, R139, RZ ;  /* 0x0000008b0c297210 */ /* 0x040fe20007fde0ff */
[----:B------:R-:W-:Y:S01]  /*4270*/  UMOV UR6, URZ ;  /* 0x000000ff00067c82 */ /* 0x000fe20008000000 */
[-C--:B------:R-:W-:Y:S01]  /*4280*/  LEA.HI.X.SX32 R116, R143, R6.reuse, 0x1, P4 ;  /* 0x000000068f747211 */ /* 0x080fe200020f0eff */
[----:B------:R-:W-:Y:S01]  /*4290*/  UMOV UR5, URZ ;  /* 0x000000ff00057c82 */ /* 0x000fe20008000000 */
[C---:B------:R-:W-:Y:S01]  /*42a0*/  IADD3 R63, P3, PT, R12.reuse, R53, RZ ;  /* 0x000000350c3f7210 */ /* 0x040fe20007f7e0ff */
[----:B------:R-:W-:Y:S01]  /*42b0*/  UMOV UR7, URZ ;  /* 0x000000ff00077c82 */ /* 0x000fe20008000000 */
[C---:B------:R-:W-:Y:S01]  /*42c0*/  IADD3 R21, P4, PT, R12.reuse, R129, RZ ;  /* 0x000000810c157210 */ /* 0x040fe20007f9e0ff */
[----:B------:R-:W-:Y:S01]  /*42d0*/  UIADD3 UR26, UPT, UPT, UR9, UR17, URZ ;  /* 0x00000011091a7290 */ /* 0x000fe2000fffe0ff */
[-C--:B------:R-:W-:Y:S01]  /*42e0*/  LEA.HI.X.SX32 R114, R141, R6.reuse, 0x1, P5 ;  /* 0x000000068d727211 */ /* 0x080fe200028f0eff */
[----:B------:R-:W-:Y:S01]  /*42f0*/  UIADD3 UR24, UPT, UPT, UR15, UR16, URZ ;  /* 0x000000100f187290 */ /* 0x000fe2000fffe0ff */
[-C--:B------:R-:W-:Y:S01]  /*4300*/  LEA.HI.X.SX32 R112, R139, R6.reuse, 0x1, P6 ;  /* 0x000000068b707211 */ /* 0x080fe200030f0eff */
[----:B------:R-:W-:Y:S01]  /*4310*/  UMOV UR25, UR8 ;  /* 0x0000000800197c82 */ /* 0x000fe20008000000 */
[----:B------:R-:W-:Y:S01]  /*4320*/  LEA.HI.X.SX32 R62, R53, R6, 0x1, P3 ;  /* 0x00000006353e7211 */ /* 0x000fe200018f0eff */
[----:B------:R-:W-:Y:S01]  /*4330*/  UMOV UR21, UR14 ;  /* 0x0000000e00157c82 */ /* 0x000fe20008000000 */
[----:B------:R-:W-:-:S02]  /*4340*/  IADD3 R59, P5, PT, R12, R57, RZ ;  /* 0x000000390c3b7210 */ /* 0x000fc40007fbe0ff */
[C---:B------:R-:W-:Y:S02]  /*4350*/  IADD3 R61, P6, PT, R12.reuse, R55, RZ ;  /* 0x000000370c3d7210 */ /* 0x040fe40007fde0ff */
[-C--:B------:R-:W-:Y:S02]  /*4360*/  LEA.HI.X.SX32 R108, R129, R6.reuse, 0x1, P4 ;  /* 0x00000006816c7211 */ /* 0x080fe400020f0eff */
[C---:B------:R-:W-:Y:S02]  /*4370*/  IADD3 R71, P3, PT, R12.reuse, R45, RZ ;  /* 0x0000002d0c477210 */ /* 0x040fe40007f7e0ff */
[----:B------:R-:W-:Y:S02]  /*4380*/  IADD3 R65, P4, PT, R12, R51, RZ ;  /* 0x000000330c417210 */ /* 0x000fe40007f9e0ff */
[-C--:B------:R-:W-:Y:S01]  /*4390*/  LEA.HI.X.SX32 R106, R57, R6.reuse, 0x1, P5 ;  /* 0x00000006396a7211 */ /* 0x080fe200028f0eff */
[----:B------:R-:W-:Y:S01]  /*43a0*/  IMAD.SHL.U32 R57, R21, 0x4, RZ ;  /* 0x0000000415397824 */ /* 0x000fe200078e00ff */
[-C--:B------:R-:W-:Y:S01]  /*43b0*/  LEA.HI.X.SX32 R60, R55, R6.reuse, 0x1, P6 ;  /* 0x00000006373c7211 */ /* 0x080fe200030f0eff */
[----:B------:R-:W-:Y:S01]  /*43c0*/  IMAD.SHL.U32 R55, R25, 0x4, RZ ;  /* 0x0000000419377824 */ /* 0x000fe200078e00ff */
[----:B------:R-:W-:-:S02]  /*43d0*/  LEA.HI.X.SX32 R70, R45, R6, 0x1, P3 ;  /* 0x000000062d467211 */ /* 0x000fc400018f0eff */
[C---:B------:R-:W-:Y:S02]  /*43e0*/  IADD3 R67, P5, PT, R12.reuse, R49, RZ ;  /* 0x000000310c437210 */ /* 0x040fe40007fbe0ff */
[C---:B------:R-:W-:Y:S02]  /*43f0*/  IADD3 R69, P6, PT, R12.reuse, R47, RZ ;  /* 0x0000002f0c457210 */ /* 0x040fe40007fde0ff */
[----:B------:R-:W-:Y:S01]  /*4400*/  LEA.HI.X.SX32 R64, R51, R6, 0x1, P4 ;  /* 0x0000000633407211 */ /* 0x000fe200020f0eff */
[----:B------:R-:W-:Y:S01]  /*4410*/  IMAD.SHL.U32 R51, R41, 0x4, RZ ;  /* 0x0000000429337824 */ /* 0x000fe200078e00ff */
[----:B------:R-:W-:Y:S02]  /*4420*/  SHF.R.S32.HI R7, RZ, 0x1f, R15 ;  /* 0x0000001fff077819 */ /* 0x000fe4000001140f */
[----:B------:R-:W-:Y:S02]  /*4430*/  IADD3 R75, P3, PT, R15, R142, RZ ;  /* 0x0000008e0f4b7210 */ /* 0x000fe40007f7e0ff */
[----:B------:R-:W-:Y:S01]  /*4440*/  IADD3 R73, P4, PT, R12, R43, RZ ;  /* 0x0000002b0c497210 */ /* 0x000fe20007f9e0ff */
[----:B------:R-:W-:Y:S01]  /*4450*/  IMAD R12, R136, UR18, RZ ;  /* 0x00000012880c7c24 */ /* 0x000fe2000f8e02ff */
[----:B------:R-:W-:-:S02]  /*4460*/  LEA.HI.X.SX32 R66, R49, R6, 0x1, P5 ;  /* 0x0000000631427211 */ /* 0x000fc400028f0eff */
[-C--:B------:R-:W-:Y:S02]  /*4470*/  LEA.HI.X.SX32 R68, R47, R6.reuse, 0x1, P6 ;  /* 0x000000062f447211 */ /* 0x080fe400030f0eff */
[----:B------:R-:W-:Y:S02]  /*4480*/  LEA.HI.X.SX32 R74, R142, R7, 0x1, P3 ;  /* 0x000000078e4a7211 */ /* 0x000fe400018f0eff */
[----:B------:R-:W-:Y:S02]  /*4490*/  SHF.R.S32.HI R4, RZ, 0x1f, R13 ;  /* 0x0000001fff047819 */ /* 0x000fe4000001140d */
[----:B------:R-:W-:Y:S01]  /*44a0*/  LEA.HI.X.SX32 R72, R43, R6, 0x1, P4 ;  /* 0x000000062b487211 */ /* 0x000fe200020f0eff */
[----:B------:R-:W-:Y:S01]  /*44b0*/  IMAD R6, R138, UR18, RZ ;  /* 0x000000128a067c24 */ /* 0x000fe2000f8e02ff */
[----:B------:R-:W-:Y:S01]  /*44c0*/  IADD3 R77, P6, PT, R15, R56, RZ ;  /* 0x000000380f4d7210 */ /* 0x000fe20007fde0ff */
[----:B------:R-:W-:Y:S01]  /*44d0*/  IMAD.SHL.U32 R43, R107, 0x4, RZ ;  /* 0x000000046b2b7824 */ /* 0x000fe200078e00ff */
[----:B------:R-:W-:-:S02]  /*44e0*/  IADD3 R79, P5, PT, R15, R54, RZ ;  /* 0x000000360f4f7210 */ /* 0x000fc40007fbe0ff */
[C---:B------:R-:W-:Y:S02]  /*44f0*/  IADD3 R83, P3, PT, R15.reuse, R44, RZ ;  /* 0x0000002c0f537210 */ /* 0x040fe40007f7e0ff */
[----:B------:R-:W-:Y:S02]  /*4500*/  IADD3 R81, P4, PT, R15, R52, RZ ;  /* 0x000000340f517210 */ /* 0x000fe40007f9e0ff */
[----:B------:R-:W-:Y:S01]  /*4510*/  LEA.HI R13, R4, R13, RZ, 0x5 ;  /* 0x0000000d040d7211 */ /* 0x000fe200078f28ff */
[----:B------:R-:W-:Y:S01]  /*4520*/  IMAD R4, R144, UR18, RZ ;  /* 0x0000001290047c24 */ /* 0x000fe2000f8e02ff */
[-C--:B------:R-:W-:Y:S01]  /*4530*/  LEA.HI.X.SX32 R76, R56, R7.reuse, 0x1, P6 ;  /* 0x00000007384c7211 */ /* 0x080fe200030f0eff */
[----:B------:R-:W-:Y:S01]  /*4540*/  UMOV UR18, UR13 ;  /* 0x0000000d00127c82 */ /* 0x000fe20008000000 */
[-C--:B------:R-:W-:Y:S02]  /*4550*/  LEA.HI.X.SX32 R78, R54, R7.reuse, 0x1, P5 ;  /* 0x00000007364e7211 */ /* 0x080fe400028f0eff */
[----:B------:R-:W-:-:S02]  /*4560*/  LEA.HI.X.SX32 R82, R44, R7, 0x1, P3 ;  /* 0x000000072c527211 */ /* 0x000fc400018f0eff */
[C---:B------:R-:W-:Y:S02]  /*4570*/  IADD3 R85, P6, PT, R15.reuse, R48, RZ ;  /* 0x000000300f557210 */ /* 0x040fe40007fde0ff */
[C---:B------:R-:W-:Y:S02]  /*4580*/  IADD3 R87, P5, PT, R15.reuse, R40, RZ ;  /* 0x000000280f577210 */ /* 0x040fe40007fbe0ff */
[-C--:B------:R-:W-:Y:S02]  /*4590*/  LEA.HI.X.SX32 R80, R52, R7.reuse, 0x1, P4 ;  /* 0x0000000734507211 */ /* 0x080fe400020f0eff */
[C---:B------:R-:W-:Y:S02]  /*45a0*/  IADD3 R91, P3, PT, R15.reuse, R30, RZ ;  /* 0x0000001e0f5b7210 */ /* 0x040fe40007f7e0ff */
[----:B------:R-:W-:Y:S02]  /*45b0*/  IADD3 R89, P4, PT, R15, R34, RZ ;  /* 0x000000220f597210 */ /* 0x000fe40007f9e0ff */
[----:B------:R-:W-:-:S02]  /*45c0*/  LEA.HI.X.SX32 R84, R48, R7, 0x1, P6 ;  /* 0x0000000730547211 */ /* 0x000fc400030f0eff */
[-C--:B------:R-:W-:Y:S02]  /*45d0*/  LEA.HI.X.SX32 R86, R40, R7.reuse, 0x1, P5 ;  /* 0x0000000728567211 */ /* 0x080fe400028f0eff */
[-C--:B------:R-:W-:Y:S01]  /*45e0*/  LEA.HI.X.SX32 R90, R30, R7.reuse, 0x1, P3 ;  /* 0x000000071e5a7211 */ /* 0x080fe200018f0eff */
[----:B------:R-:W-:Y:S01]  /*45f0*/  IMAD.SHL.U32 R30, R33, 0x4, RZ ;  /* 0x00000004211e7824 */ /* 0x000fe200078e00ff */
[C---:B------:R-:W-:Y:S02]  /*4600*/  IADD3 R93, P6, PT, R15.reuse, R24, RZ ;  /* 0x000000180f5d7210 */ /* 0x040fe40007fde0ff */
[----:B------:R-:W-:Y:S02]  /*4610*/  IADD3 R95, P5, PT, R15, R20, RZ ;  /* 0x000000140f5f7210 */ /* 0x000fe40007fbe0ff */
[----:B------:R-:W-:Y:S01]  /*4620*/  LEA.HI.X.SX32 R88, R34, R7, 0x1, P4 ;  /* 0x0000000722587211 */ /* 0x000fe200020f0eff */
[----:B------:R-:W-:Y:S01]  /*4630*/  IMAD.SHL.U32 R34, R37, 0x4, RZ ;  /* 0x0000000425227824 */ /* 0x000fe200078e00ff */
[----:B------:R-:W-:-:S02]  /*4640*/  IADD3 R99, P3, PT, R15, R4, RZ ;  /* 0x000000040f637210 */ /* 0x000fc40007f7e0ff */
[C---:B------:R-:W-:Y:S02]  /*4650*/  IADD3 R97, P4, PT, R15.reuse, R18, RZ ;  /* 0x000000120f617210 */ /* 0x040fe40007f9e0ff */
[-C--:B------:R-:W-:Y:S02]  /*4660*/  LEA.HI.X.SX32 R92, R24, R7.reuse, 0x1, P6 ;  /* 0x00000007185c7211 */ /* 0x080fe400030f0eff */
[-C--:B------:R-:W-:Y:S02]  /*4670*/  LEA.HI.X.SX32 R94, R20, R7.reuse, 0x1, P5 ;  /* 0x00000007145e7211 */ /* 0x080fe400028f0eff */
[----:B------:R-:W-:Y:S02]  /*4680*/  LEA.HI.X.SX32 R98, R4, R7, 0x1, P3 ;  /* 0x0000000704627211 */ /* 0x000fe400018f0eff */
[C---:B------:R-:W-:Y:S02]  /*4690*/  IADD3 R101, P5, PT, R15.reuse, R6, RZ ;  /* 0x000000060f657210 */ /* 0x040fe40007fbe0ff */
[----:B------:R-:W-:-:S02]  /*46a0*/  IADD3 R103, P3, PT, R15, R12, RZ ;  /* 0x0000000c0f677210 */ /* 0x000fc40007f7e0ff */
[----:B------:R-:W-:Y:S02]  /*46b0*/  IADD3 R105, P6, PT, R15, R58, RZ ;  /* 0x0000003a0f697210 */ /* 0x000fe40007fde0ff */
[----:B------:R-:W-:Y:S01]  /*46c0*/  LEA.HI.X.SX32 R96, R18, R7, 0x1, P4 ;  /* 0x0000000712607211 */ /* 0x000fe200020f0eff */
[C---:B------:R-:W-:Y:S01]  /*46d0*/  IMAD.SHL.U32 R18, R29.reuse, 0x4, RZ ;  /* 0x000000041d127824 */ /* 0x040fe200078e00ff */
[----:B------:R-:W-:Y:S02]  /*46e0*/  SHF.L.U64.HI R15, R29, 0x2, R120 ;  /* 0x000000021d0f7819 */ /* 0x000fe40000010278 */
[----:B------:R-:W-:Y:S02]  /*46f0*/  SHF.R.S32.HI R13, RZ, 0x5, R13 ;  /* 0x00000005ff0d7819 */ /* 0x000fe4000001140d */
[----:B------:R-:W-:Y:S02]  /*4700*/  SHF.L.U64.HI R29, R33, 0x2, R118 ;  /* 0x00000002211d7819 */ /* 0x000fe40000010276 */
[----:B------:R-:W-:-:S02]  /*4710*/  SHF.L.U64.HI R33, R37, 0x2, R116 ;  /* 0x0000000225217819 */ /* 0x000fc40000010274 */
[----:B------:R-:W-:Y:S02]  /*4720*/  SHF.L.U64.HI R37, R107, 0x2, R114 ;  /* 0x000000026b257819 */ /* 0x000fe40000010272 */
[-C--:B------:R-:W-:Y:S01]  /*4730*/  LEA.HI.X.SX32 R100, R6, R7.reuse, 0x1, P5 ;  /* 0x0000000706647211 */ /* 0x080fe200028f0eff */
[----:B------:R-:W-:Y:S01]  /*4740*/  IMAD.MOV.U32 R6, RZ, RZ, RZ ;  /* 0x000000ffff067224 */ /* 0x000fe200078e00ff */
[-C--:B------:R-:W-:Y:S02]  /*4750*/  LEA.HI.X.SX32 R102, R12, R7.reuse, 0x1, P3 ;  /* 0x000000070c667211 */ /* 0x080fe400018f0eff */
[----:B------:R-:W-:Y:S02]  /*4760*/  LEA.HI.X.SX32 R104, R58, R7, 0x1, P6 ;  /* 0x000000073a687211 */ /* 0x000fe400030f0eff */
[----:B------:R-:W-:Y:S02]  /*4770*/  VIMNMX R107, PT, PT, R13, 0x2, !PT ;  /* 0x000000020d6b7848 */ /* 0x000fe40007fe0100 */
[C---:B------:R-:W-:Y:S01]  /*4780*/  SHF.L.U64.HI R4, R9.reuse, 0x2, R122 ;  /* 0x0000000209047819 */ /* 0x040fe2000001027a */
[----:B------:R-:W-:Y:S01]  /*4790*/  IMAD.SHL.U32 R9, R9, 0x4, RZ ;  /* 0x0000000409097824 */ /* 0x000fe200078e00ff */
        /* <DEDUP_REMOVED lines=48> */
[----:B------:R-:W-:Y:S01]  /*4aa0*/  SHF.L.U64.HI R47, R41, 0x2, R112 ;  /* 0x00000002292f7819 */ /* 0x000fe20000010270 */
[----:B------:R-:W-:Y:S01]  /*4ab0*/  VIADD R106, R13, 0xfffffffd ;  /* 0xfffffffd0d6a7836 */ /* 0x000fe20000000000 */
[----:B------:R-:W-:Y:S01]  /*4ac0*/  SHF.L.U64.HI R54, R25, 0x2, R110 ;  /* 0x0000000219367819 */ /* 0x000fe2000001026e */
[----:B------:R-:W-:Y:S01]  /*4ad0*/  VIADD R107, R107, 0xffffffff ;  /* 0xffffffff6b6b7836 */ /* 0x000fe20000000000 */
[----:B------:R-:W-:-:S07]  /*4ae0*/  SHF.L.U64.HI R56, R21, 0x2, R108 ;  /* 0x0000000215387819 */ /* 0x000fce000001026c */
.L_x_10:
[----:B------:R-:W-:Y:S01]  /*4af0*/  UIADD3 UR5, UPT, UPT, UR5, 0x1, URZ ;  /* 0x0000000105057890 */ /* 0x000fe2000fffe0ff */
[----:B------:R-:W-:-:S04]  /*4b00*/  DEPBAR.LE SB0, 0x2 ;  /* 0x000080800000791a */ /* 0x000fc80000000000 */
[----:B------:R-:W-:Y:S01]  /*4b10*/  ULEA UR13, UR19, UR11, 0x3 ;  /* 0x0000000b130d7291 */ /* 0x000fe2000f8e18ff */
[----:B------:R-:W-:Y:S01]  /*4b20*/  IMAD.U32 R6, R6, -0x80000000, RZ ;  /* 0x8000000006067824 */ /* 0x000fe200078e00ff */
[----:B------:R-:W-:Y:S02]  /*4b30*/  UISETP.GT.AND UP1, UPT, UR5, 0x2, UPT ;  /* 0x000000020500788c */ /* 0x000fe4000bf24270 */
[----:B------:R-:W-:Y:S02]  /*4b40*/  UIADD3 UR13, UPT, UPT, UR13, 0xc000, URZ ;  /* 0x0000c0000d0d7890 */ /* 0x000fe4000fffe0ff */
[----:B------:R-:W-:Y:S01]  /*4b50*/  USEL UR5, UR5, URZ, !UP1 ;  /* 0x000000ff05057287 */ /* 0x000fe2000c800000 */
[----:B------:R-:W-:Y:S06]  /*4b60*/  BAR.SYNC.DEFER_BLOCKING 0x0 ;  /* 0x0000000000007b1d */ /* 0x000fec0000010000 */
[----:B------:R-:W-:Y:S05]  /*4b70*/  @P0 BRA `(.L_x_8) ;  /* 0x00000000009c0947 */ /* 0x000fea0003800000 */
[----:B------:R-:W-:Y:S01]  /*4b80*/  ULEA UR4, UR5, UR11, 0xd ;  /* 0x0000000b05047291 */ /* 0x000fe2000f8e68ff */
[----:B------:R-:W-:Y:S01]  /*4b90*/  UMOV UR8, URZ ;  /* 0x000000ff00087c82 */ /* 0x000fe20008000000 */
[----:B------:R-:W-:Y:S02]  /*4ba0*/  UMOV UR9, URZ ;  /* 0x000000ff00097c82 */ /* 0x000fe40008000000 */
[----:B------:R-:W-:Y:S02]  /*4bb0*/  USHF.R.U32.HI UR14, URZ, 0x4, UR4 ;  /* 0x00000004ff0e7899 */ /* 0x000fe40008011604 */
[----:B------:R-:W-:Y:S02]  /*4bc0*/  UIADD3 UR4, UPT, UPT, UR4, 0x6000, URZ ;  /* 0x0000600004047890 */ /* 0x000fe4000fffe0ff */
[----:B------:R-:W-:Y:S02]  /*4bd0*/  USGXT.U32 UR14, UR14, 0xe ;  /* 0x0000000e0e0e789a */ /* 0x000fe40008000000 */
[----:B------:R-:W-:-:S02]  /*4be0*/  USHF.R.U32.HI UR4, URZ, 0x4, UR4 ;  /* 0x00000004ff047899 */ /* 0x000fc40008011604 */
[----:B------:R-:W-:Y:S02]  /*4bf0*/  UIADD3 UR32, UP1, UPT, UR14, 0x2, URZ ;  /* 0x000000020e207890 */ /* 0x000fe4000ff3e0ff */
[----:B------:R-:W-:Y:S02]  /*4c00*/  USGXT.U32 UR16, UR4, 0xe ;  /* 0x0000000e0410789a */ /* 0x000fe40008000000 */
[----:B------:R-:W-:Y:S01]  /*4c10*/  UIADD3 UR38, UP2, UPT, UR32, 0x4, URZ ;  /* 0x0000000420267890 */ /* 0x000fe2000ff5e0ff */
[----:B------:R-:W-:Y:S01]  /*4c20*/  UMOV UR4, URZ ;  /* 0x000000ff00047c82 */ /* 0x000fe20008000000 */
[----:B------:R-:W-:Y:S01]  /*4c30*/  UMOV UR42, 0x0 ;  /* 0x00000000002a7882 */ /* 0x000fe20000000000 */
[----:B------:R-:W-:Y:S02]  /*4c40*/  UIADD3.X UR33, UPT, UPT, UR4, 0x40004040, URZ, UP1, !UPT ;  /* 0x4000404004217890 */ /* 0x000fe40008ffe4ff */
[----:B------:R-:W-:Y:S02]  /*4c50*/  UIADD3 UR34, UP1, UPT, UR16, 0x2, URZ ;  /* 0x0000000210227890 */ /* 0x000fe4000ff3e0ff */
[----:B------:R-:W-:-:S02]  /*4c60*/  UIADD3.X UR39, UPT, UPT, UR33, URZ, URZ, UP2, !UPT ;  /* 0x000000ff21277290 */ /* 0x000fc400097fe4ff */
[----:B------:R-:W-:Y:S02]  /*4c70*/  UIADD3.X UR35, UPT, UPT, UR8, 0x40004040, URZ, UP1, !UPT ;  /* 0x4000404008237890 */ /* 0x000fe40008ffe4ff */
[----:B------:R-:W-:Y:S01]  /*4c80*/  UIADD3 UR36, UP1, UPT, UR32, 0x2, URZ ;  /* 0x0000000220247890 */ /* 0x000fe2000ff3e0ff */
[----:B------:R-:W-:Y:S01]  /*4c90*/  UMOV UR8, UR13 ;  /* 0x0000000d00087c82 */ /* 0x000fe20008000000 */
[----:B------:R-:W-:Y:S01]  /*4ca0*/  UIADD3 UR40, UP2, UPT, UR34, 0x4, URZ ;  /* 0x0000000422287890 */ /* 0x000fe2000ff5e0ff */
[----:B------:R-:W-:Y:S01]  /*4cb0*/  UMOV UR4, UR8 ;  /* 0x0000000800047c82 */ /* 0x000fe20008000000 */
[----:B------:R-:W-:Y:S02]  /*4cc0*/  UIADD3.X UR37, UPT, UPT, UR33, URZ, URZ, UP1, !UPT ;  /* 0x000000ff21257290 */ /* 0x000fe40008ffe4ff */
[----:B------:R-:W-:Y:S02]  /*4cd0*/  UIADD3 UR8, UP1, UPT, UR34, 0x2, URZ ;  /* 0x0000000222087890 */ /* 0x000fe4000ff3e0ff */
[----:B------:R-:W-:-:S02]  /*4ce0*/  UIADD3.X UR41, UPT, UPT, UR35, URZ, URZ, UP2, !UPT ;  /* 0x000000ff23297290 */ /* 0x000fc400097fe4ff */
[----:B------:R-:W-:Y:S01]  /*4cf0*/  UIADD3.X UR9, UPT, UPT, UR35, URZ, URZ, UP1, !UPT ;  /* 0x000000ff23097290 */ /* 0x000fe20008ffe4ff */
[----:B------:R-:W-:Y:S01]  /*4d00*/  UMOV UR43, 0x4100910 ;  /* 0x04100910002b7882 */ /* 0x000fe20000000000 */
[----:B------:R-:W-:Y:S01]  /*4d10*/  UMOV UR15, 0x40004040 ;  /* 0x40004040000f7882 */ /* 0x000fe20000000000 */
[----:B------:R-:W-:Y:S01]  /*4d20*/  UMOV UR17, 0x40004040 ;  /* 0x4000404000117882 */ /* 0x000fe20000000000 */
[----:B------:R-:W-:Y:S01]  /*4d30*/  UMOV UR44, 0x0 ;  /* 0x00000000002c7882 */ /* 0x000fe20000000000 */
[----:B------:R-:W-:Y:S01]  /*4d40*/  UMOV UR45, 0x4100910 ;  /* 0x04100910002d7882 */ /* 0x000fe20000000000 */
[----:B------:R-:W-:Y:S01]  /*4d50*/  UMOV UR46, 0x0 ;  /* 0x00000000002e7882 */ /* 0x000fe20000000000 */
[----:B------:R-:W-:Y:S01]  /*4d60*/  UMOV UR47, 0x4100910 ;  /* 0x04100910002f7882 */ /* 0x000fe20000000000 */
[----:B------:R1:W-:Y:S01]  /*4d70*/  UTCHMMA gdesc[UR14], gdesc[UR16], tmem[UR27], tmem[UR42], idesc[UR43], UPT ;  /* 0x00ff2a100e0075ea */ /* 0x0003e2000b80001b */
[----:B------:R-:W-:Y:S01]  /*4d80*/  UMOV UR48, 0x0 ;  /* 0x0000000000307882 */ /* 0x000fe20000000000 */
[----:B------:R-:W-:Y:S01]  /*4d90*/  UMOV UR49, 0x4100910 ;  /* 0x0410091000317882 */ /* 0x000fe20000000000 */
[----:B------:R1:W-:Y:S01]  /*4da0*/  UTCHMMA gdesc[UR32], gdesc[UR34], tmem[UR27], tmem[UR44], idesc[UR45], UPT ;  /* 0x00ff2c22200075ea */ /* 0x0003e2000b80001b */
[----:B------:R1:W-:Y:S01]  /*4db0*/  UTCHMMA gdesc[UR36], gdesc[UR8], tmem[UR27], tmem[UR46], idesc[UR47], UPT ;  /* 0x00ff2e08240075ea */ /* 0x0003e2000b80001b */
[----:B------:R1:W-:Y:S01]  /*4dc0*/  UTCHMMA gdesc[UR38], gdesc[UR40], tmem[UR27], tmem[UR48], idesc[UR49], UPT ;  /* 0x00ff3028260075ea */ /* 0x0003e2000b80001b */
[----:B------:R1:W-:Y:S01]  /*4dd0*/  UTCBAR [UR4], URZ ;  /* 0x000000ff040073e9 */ /* 0x0003e200080000ff */
[----:B------:R-:W-:Y:S01]  /*4de0*/  NOP ;  /* 0x0000000000007918 */ /* 0x000fe20000000000 */
.L_x_8:
[----:B------:R-:W2:Y:S01]  /*4df0*/  SYNCS.PHASECHK.TRANS64.TRYWAIT P4, [UR18], R6 ;  /* 0x00000006ff0075a7 */ /* 0x000ea20008081112 */
[----:B------:R-:W-:Y:S01]  /*4e00*/  ISETP.LE.AND P3, PT, R106, UR7, PT ;  /* 0x000000076a007c0c */ /* 0x000fe2000bf63270 */
[----:B-1----:R-:W-:Y:S01]  /*4e10*/  UMOV UR4, UR6 ;  /* 0x0000000600047c82 */ /* 0x002fe20008000000 */
[----:B--2---:R-:W-:Y:S11]  /*4e20*/  @!P4 BRA `(.L_x_9) ;  /* 0x000000200030c947 */ /* 0x004ff60003800000 */
.L_x_16:
[----:B------:R-:W-:Y:S01]  /*4e30*/  BAR.SYNC.DEFER_BLOCKING 0x0 ;  /* 0x0000000000007b1d */ /* 0x000fe20000010000 */
[-C--:B------:R-:W-:Y:S01]  /*4e40*/  ISETP.GE.AND P4, PT, R36, R11.reuse, PT ;  /* 0x0000000b2400720c */ /* 0x080fe20003f86270 */
[----:B------:R-:W-:Y:S01]  /*4e50*/  UIADD3 UR20, UPT, UPT, UR20, 0x1, URZ ;  /* 0x0000000114147890 */ /* 0x000fe2000fffe0ff */
[-C--:B------:R-:W-:Y:S01]  /*4e60*/  ISETP.GE.AND P6, PT, R16, R11.reuse, PT ;  /* 0x0000000b1000720c */ /* 0x080fe20003fc6270 */
[----:B------:R-:W-:Y:S01]  /*4e70*/  UIADD3 UR7, UPT, UPT, UR7, 0x1, URZ ;  /* 0x0000000107077890 */ /* 0x000fe2000fffe0ff */
[----:B------:R-:W-:Y:S01]  /*4e80*/  SEL R6, RZ, 0x4, P4 ;  /* 0x00000004ff067807 */ /* 0x000fe20002000000 */
[----:B------:R-:W-:Y:S01]  /*4e90*/  UISETP.GT.AND UP1, UPT, UR20, 0x2, UPT ;  /* 0x000000021400788c */ /* 0x000fe2000bf24270 */
[-C--:B------:R-:W-:Y:S01]  /*4ea0*/  ISETP.GE.AND P4, PT, R14, R11.reuse, PT ;  /* 0x0000000b0e00720c */ /* 0x080fe20003f86270 */
[----:B------:R-:W-:Y:S01]  /*4eb0*/  UIADD3 UR19, UPT, UPT, UR19, 0x1, URZ ;  /* 0x0000000113137890 */ /* 0x000fe2000fffe0ff */
[----:B------:R-:W-:Y:S01]  /*4ec0*/  SEL R6, R6, RZ, !P3 ;  /* 0x000000ff06067207 */ /* 0x000fe20005800000 */
[----:B------:R-:W-:Y:S01]  /*4ed0*/  USEL UR20, UR20, URZ, !UP1 ;  /* 0x000000ff14147287 */ /* 0x000fe2000c800000 */
[----:B------:R-:W-:Y:S01]  /*4ee0*/  SEL R7, RZ, 0x4, P4 ;  /* 0x00000004ff077807 */ /* 0x000fe20002000000 */
[----:B------:R-:W-:Y:S01]  /*4ef0*/  UISETP.GT.AND UP1, UPT, UR19, 0x1, UPT ;  /* 0x000000011300788c */ /* 0x000fe2000bf24270 */
[----:B------:R-:W-:Y:S01]  /*4f00*/  ISETP.NE.U32.AND P5, PT, R6, RZ, PT ;  /* 0x000000ff0600720c */ /* 0x000fe20003fa5070 */
[----:B------:R-:W-:Y:S01]  /*4f10*/  ULEA UR6, UR20, UR11, 0xd ;  /* 0x0000000b14067291 */ /* 0x000fe2000f8e68ff */
[----:B------:R-:W-:Y:S01]  /*4f20*/  IADD3 R6, P4, PT, R97, UR21, RZ ;  /* 0x0000001561067c10 */ /* 0x000fe2000ff9e0ff */
[----:B------:R-:W-:Y:S01]  /*4f30*/  USEL UR19, UR19, URZ, !UP1 ;  /* 0x000000ff13137287 */ /* 0x000fe2000c800000 */
[----:B------:R-:W-:Y:S01]  /*4f40*/  SEL R12, R7, RZ, !P3 ;  /* 0x000000ff070c7207 */ /* 0x000fe20005800000 */
[----:B------:R-:W-:Y:S01]  /*4f50*/  UMOV UR18, UR13 ;  /* 0x0000000d00127c82 */ /* 0x000fe20008000000 */
[----:B------:R-:W-:Y:S01]  /*4f60*/  IADD3.X R7, PT, PT, R96, UR24, RZ, P4, !PT ;  /* 0x0000001860077c10 */ /* 0x000fe2000a7fe4ff */
[----:B------:R-:W-:Y:S01]  /*4f70*/  VIADD R25, R19, UR6 ;  /* 0x0000000613197c36 */ /* 0x000fe20008000000 */
[----:B------:R-:W-:Y:S01]  /*4f80*/  ISETP.NE.U32.AND P4, PT, R12, RZ, PT ;  /* 0x000000ff0c00720c */ /* 0x000fe20003f85070 */
[----:B------:R-:W-:Y:S01]  /*4f90*/  VIADD R41, R23, UR6 ;  /* 0x0000000617297c36 */ /* 0x000fe20008000000 */
[----:B------:R-:W-:Y:S01]  /*4fa0*/  SEL R13, RZ, 0x4, P6 ;  /* 0x00000004ff0d7807 */ /* 0x000fe20003000000 */
[----:B------:R-:W-:Y:S01]  /*4fb0*/  VIADD R45, R31, UR6 ;  /* 0x000000061f2d7c36 */ /* 0x000fe20008000000 */
[----:B------:R-:W-:Y:S01]  /*4fc0*/  ISETP.GE.AND P6, PT, R22, R11, PT ;  /* 0x0000000b1600720c */ /* 0x000fe20003fc6270 */
[----:B------:R-:W-:Y:S01]  /*4fd0*/  @!PT LDS RZ, [RZ] ;  /* 0x00000000fffff984 */ /* 0x000fe20000000800 */
[----:B------:R-:W-:Y:S01]  /*4fe0*/  @!PT LDS RZ, [RZ] ;  /* 0x00000000fffff984 */ /* 0x000fe20000000800 */
[----:B------:R-:W-:Y:S01]  /*4ff0*/  @!PT LDS RZ, [RZ] ;  /* 0x00000000fffff984 */ /* 0x000fe20000000800 */
[----:B------:R1:W-:Y:S01]  /*5000*/  LDGSTS.E [R25], desc[UR22][R6.64], P5 ;  /* 0x0000000006197fae */ /* 0x0003e2000a9a1016 */
[----:B------:R-:W-:Y:S01]  /*5010*/  IADD3 R12, P5, PT, R95, UR21, RZ ;  /* 0x000000155f0c7c10 */ /* 0x000fe2000ffbe0ff */
[----:B------:R-:W-:Y:S01]  /*5020*/  VIADD R49, R35, UR6 ;  /* 0x0000000623317c36 */ /* 0x000fe20008000000 */
[----:B------:R-:W-:Y:S01]  /*5030*/  SEL R20, R13, RZ, !P3 ;  /* 0x000000ff0d147207 */ /* 0x000fe20005800000 */
[----:B------:R-:W-:Y:S01]  /*5040*/  VIADD R53, R146, UR6 ;  /* 0x0000000692357c36 */ /* 0x000fe20008000000 */
[----:B------:R-:W-:Y:S01]  /*5050*/  IADD3.X R13, PT, PT, R94, UR24, RZ, P5, !PT ;  /* 0x000000185e0d7c10 */ /* 0x000fe2000affe4ff */
[----:B------:R-:W-:Y:S01]  /*5060*/  VIADD R109, R17, UR6 ;  /* 0x00000006116d7c36 */ /* 0x000fe20008000000 */
[----:B------:R-:W-:Y:S01]  /*5070*/  ISETP.NE.U32.AND P5, PT, R20, RZ, PT ;  /* 0x000000ff1400720c */ /* 0x000fe20003fa5070 */
[----:B------:R-:W-:Y:S01]  /*5080*/  VIADD R111, R5, UR6 ;  /* 0x00000006056f7c36 */ /* 0x000fe20008000000 */
[----:B------:R-:W-:Y:S01]  /*5090*/  SEL R21, RZ, 0x4, P6 ;  /* 0x00000004ff157807 */ /* 0x000fe20003000000 */
[----:B------:R2:W-:Y:S01]  /*50a0*/  LDGSTS.E [R25+0x8], desc[UR22][R12.64], P4 ;  /* 0x000080000c197fae */ /* 0x0005e2000a1a1016 */
[----:B------:R-:W-:-:S02]  /*50b0*/  IADD3 R20, P4, PT, R93, UR21, RZ ;  /* 0x000000155d147c10 */ /* 0x000fc4000ff9e0ff */
[----:B------:R-:W-:Y:S02]  /*50c0*/  SEL R24, R21, RZ, !P3 ;  /* 0x000000ff15187207 */ /* 0x000fe40005800000 */
[----:B------:R-:W-:Y:S02]  /*50d0*/  ISETP.GE.AND P6, PT, R26, R11, PT ;  /* 0x0000000b1a00720c */ /* 0x000fe40003fc6270 */
[----:B------:R-:W-:Y:S02]  /*50e0*/  IADD3.X R21, PT, PT, R92, UR24, RZ, P4, !PT ;  /* 0x000000185c157c10 */ /* 0x000fe4000a7fe4ff */
[----:B------:R-:W-:Y:S02]  /*50f0*/  ISETP.NE.U32.AND P4, PT, R24, RZ, PT ;  /* 0x000000ff1800720c */ /* 0x000fe40003f85070 */
[----:B-1----:R-:W-:Y:S01]  /*5100*/  SEL R7, RZ, 0x4, P6 ;  /* 0x00000004ff077807 */ /* 0x002fe20003000000 */
[----:B------:R1:W-:Y:S01]  /*5110*/  LDGSTS.E [R41], desc[UR22][R20.64], P5 ;  /* 0x0000000014297fae */ /* 0x0003e2000a9a1016 */
[----:B------:R-:W-:Y:S01]  /*5120*/  IADD3 R6, P5, PT, R91, UR21, RZ ;  /* 0x000000155b067c10 */ /* 0x000fe2000ffbe0ff */
[----:B--2---:R-:W-:Y:S01]  /*5130*/  VIADD R25, R27, UR6 ;  /* 0x000000061b197c36 */ /* 0x004fe20008000000 */
[----:B------:R-:W-:-:S02]  /*5140*/  SEL R12, R7, RZ, !P3 ;  /* 0x000000ff070c7207 */ /* 0x000fc40005800000 */
[----:B------:R-:W-:Y:S02]  /*5150*/  ISETP.GE.AND P6, PT, R32, R11, PT ;  /* 0x0000000b2000720c */ /* 0x000fe40003fc6270 */
[----:B------:R-:W-:Y:S02]  /*5160*/  IADD3.X R7, PT, PT, R90, UR24, RZ, P5, !PT ;  /* 0x000000185a077c10 */ /* 0x000fe4000affe4ff */
[----:B------:R-:W-:Y:S02]  /*5170*/  ISETP.NE.U32.AND P5, PT, R12, RZ, PT ;  /* 0x000000ff0c00720c */ /* 0x000fe40003fa5070 */
[----:B------:R-:W-:Y:S01]  /*5180*/  SEL R13, RZ, 0x4, P6 ;  /* 0x00000004ff0d7807 */ /* 0x000fe20003000000 */
[----:B------:R2:W-:Y:S01]  /*5190*/  LDGSTS.E [R41+0x8], desc[UR22][R6.64], P4 ;  /* 0x0000800006297fae */ /* 0x0005e2000a1a1016 */
[----:B------:R-:W-:Y:S02]  /*51a0*/  IADD3 R12, P4, PT, R89, UR21, RZ ;  /* 0x00000015590c7c10 */ /* 0x000fe4000ff9e0ff */
[----:B------:R-:W-:-:S02]  /*51b0*/  SEL R24, R13, RZ, !P3 ;  /* 0x000000ff0d187207 */ /* 0x000fc40005800000 */
[----:B------:R-:W-:Y:S02]  /*51c0*/  ISETP.GE.AND P6, PT, R38, R11, PT ;  /* 0x0000000b2600720c */ /* 0x000fe40003fc6270 */
[----:B------:R-:W-:Y:S02]  /*51d0*/  IADD3.X R13, PT, PT, R88, UR24, RZ, P4, !PT ;  /* 0x00000018580d7c10 */ /* 0x000fe4000a7fe4ff */
[----:B------:R-:W-:Y:S02]  /*51e0*/  ISETP.NE.U32.AND P4, PT, R24, RZ, PT ;  /* 0x000000ff1800720c */ /* 0x000fe40003f85070 */
[----:B-1----:R-:W-:Y:S01]  /*51f0*/  SEL R21, RZ, 0x4, P6 ;  /* 0x00000004ff157807 */ /* 0x002fe20003000000 */
[----:B------:R1:W-:Y:S01]  /*5200*/  LDGSTS.E [R25], desc[UR22][R12.64], P5 ;  /* 0x000000000c197fae */ /* 0x0003e2000a9a1016 */
[----:B------:R-:W-:Y:S02]  /*5210*/  IADD3 R20, P5, PT, R87, UR21, RZ ;  /* 0x0000001557147c10 */ /* 0x000fe4000ffbe0ff */
[----:B--2---:R-:W-:-:S02]  /*5220*/  SEL R6, R21, RZ, !P3 ;  /* 0x000000ff15067207 */ /* 0x004fc40005800000 */
        /* <DEDUP_REMOVED lines=21> */
[----:B------:R-:W-:Y:S02]  /*5380*/  IADD3.X R21, PT, PT, R80, UR24, RZ, P4, !PT ;  /* 0x0000001850157c10 */ /* 0x000fe4000a7fe4ff */
[----:B------:R-:W-:Y:S02]  /*5390*/  ISETP.GE.AND P6, PT, R50, R11, PT ;  /* 0x0000000b3200720c */ /* 0x000fe40003fc6270 */
[----:B------:R-:W-:Y:S01]  /*53a0*/  ISETP.NE.U32.AND P4, PT, R24, RZ, PT ;  /* 0x000000ff1800720c */ /* 0x000fe20003f85070 */
[----:B------:R3:W-:Y:S01]  /*53b0*/  LDGSTS.E [R49], desc[UR22][R20.64], P5 ;  /* 0x0000000014317fae */ /* 0x0007e2000a9a1016 */
[----:B-1----:R-:W-:Y:S01]  /*53c0*/  SEL R6, RZ, 0x4, P6 ;  /* 0x00000004ff067807 */ /* 0x002fe20003000000 */
[----:B--2---:R-:W-:Y:S01]  /*53d0*/  VIADD R45, R39, UR6 ;  /* 0x00000006272d7c36 */ /* 0x004fe20008000000 */
[----:B------:R-:W-:Y:S02]  /*53e0*/  IADD3 R40, P5, PT, R79, UR21, RZ ;  /* 0x000000154f287c10 */ /* 0x000fe4000ffbe0ff */
[----:B------:R-:W-:-:S02]  /*53f0*/  SEL R6, R6, RZ, !P3 ;  /* 0x000000ff06067207 */ /* 0x000fc40005800000 */
[-C--:B------:R-:W-:Y:S02]  /*5400*/  ISETP.GE.AND P6, PT, R128, R11.reuse, PT ;  /* 0x0000000b8000720c */ /* 0x080fe40003fc6270 */
[----:B------:R-:W-:Y:S02]  /*5410*/  IADD3.X R41, PT, PT, R78, UR24, RZ, P5, !PT ;  /* 0x000000184e297c10 */ /* 0x000fe4000affe4ff */
[----:B------:R-:W-:Y:S02]  /*5420*/  ISETP.NE.U32.AND P5, PT, R6, RZ, PT ;  /* 0x000000ff0600720c */ /* 0x000fe40003fa5070 */
[----:B------:R-:W-:Y:S01]  /*5430*/  SEL R6, RZ, 0x4, P6 ;  /* 0x00000004ff067807 */ /* 0x000fe20003000000 */
[----:B------:R1:W-:Y:S01]  /*5440*/  LDGSTS.E [R49+0x8], desc[UR22][R40.64], P4 ;  /* 0x0000800028317fae */ /* 0x0003e2000a1a1016 */
[----:B------:R-:W-:Y:S02]  /*5450*/  ISETP.GE.AND P4, PT, R136, R11, PT ;  /* 0x0000000b8800720c */ /* 0x000fe40003f86270 */
[----:B------:R-:W-:-:S02]  /*5460*/  IADD3 R24, P6, PT, R77, UR21, RZ ;  /* 0x000000154d187c10 */ /* 0x000fc4000ffde0ff */
[----:B------:R-:W-:Y:S02]  /*5470*/  SEL R6, R6, RZ, !P3 ;  /* 0x000000ff06067207 */ /* 0x000fe40005800000 */
[----:B------:R-:W-:Y:S02]  /*5480*/  SEL R7, RZ, 0x4, P4 ;  /* 0x00000004ff077807 */ /* 0x000fe40002000000 */
[----:B------:R-:W-:Y:S02]  /*5490*/  IADD3.X R25, PT, PT, R76, UR24, RZ, P6, !PT ;  /* 0x000000184c197c10 */ /* 0x000fe4000b7fe4ff */
[----:B------:R-:W-:Y:S02]  /*54a0*/  ISETP.NE.U32.AND P6, PT, R6, RZ, PT ;  /* 0x000000ff0600720c */ /* 0x000fe40003fc5070 */
[----:B------:R-:W-:Y:S01]  /*54b0*/  IADD3 R6, P4, PT, R105, UR21, RZ ;  /* 0x0000001569067c10 */ /* 0x000fe2000ff9e0ff */
[----:B------:R-:W-:Y:S01]  /*54c0*/  LDGSTS.E [R45], desc[UR22][R24.64], P5 ;  /* 0x00000000182d7fae */ /* 0x000fe2000a9a1016 */
[----:B------:R-:W-:-:S02]  /*54d0*/  SEL R12, R7, RZ, !P3 ;  /* 0x000000ff070c7207 */ /* 0x000fc40005800000 */
[----:B------:R-:W-:Y:S02]  /*54e0*/  IADD3.X R7, PT, PT, R104, UR24, RZ, P4, !PT ;  /* 0x0000001868077c10 */ /* 0x000fe4000a7fe4ff */
[----:B------:R-:W-:Y:S02]  /*54f0*/  ISETP.NE.U32.AND P4, PT, R12, RZ, PT ;  /* 0x000000ff0c00720c */ /* 0x000fe40003f85070 */
[----:B------:R-:W-:-:S03]  /*5500*/  IADD3 R12, P5, PT, R103, UR21, RZ ;  /* 0x00000015670c7c10 */ /* 0x000fc6000ffbe0ff */
[----:B------:R2:W-:Y:S01]  /*5510*/  LDGSTS.E [R45+0x8], desc[UR22][R6.64], P6 ;  /* 0x00008000062d7fae */ /* 0x0005e2000b1a1016 */
[----:B------:R-:W-:Y:S02]  /*5520*/  IADD3.X R13, PT, PT, R102, UR24, RZ, P5, !PT ;  /* 0x00000018660d7c10 */ /* 0x000fe4000affe4ff */
[-C--:B------:R-:W-:Y:S02]  /*5530*/  ISETP.GE.AND P6, PT, R138, R11.reuse, PT ;  /* 0x0000000b8a00720c */ /* 0x080fe40003fc6270 */
[----:B---3--:R-:W-:Y:S02]  /*5540*/  IADD3 R20, P5, PT, R101, UR21, RZ ;  /* 0x0000001565147c10 */ /* 0x008fe4000ffbe0ff */
[----:B-1----:R-:W-:Y:S01]  /*5550*/  SEL R40, RZ, 0x4, P6 ;  /* 0x00000004ff287807 */ /* 0x002fe20003000000 */
[----:B------:R1:W-:Y:S01]  /*5560*/  LDGSTS.E [R53], desc[UR22][R12.64], P4 ;  /* 0x000000000c357fae */ /* 0x0003e2000a1a1016 */
[-C--:B------:R-:W-:Y:S02]  /*5570*/  ISETP.GE.AND P4, PT, R144, R11.reuse, PT ;  /* 0x0000000b9000720c */ /* 0x080fe40003f86270 */
[----:B------:R-:W-:Y:S01]  /*5580*/  SEL R40, R40, RZ, !P3 ;  /* 0x000000ff28287207 */ /* 0x000fe20005800000 */
[----:B--2---:R-:W-:Y:S01]  /*5590*/  VIADD R45, R8, UR6 ;  /* 0x00000006082d7c36 */ /* 0x004fe20008000000 */
[----:B------:R-:W-:Y:S01]  /*55a0*/  SEL R6, RZ, 0x4, P4 ;  /* 0x00000004ff067807 */ /* 0x000fe20002000000 */
[----:B------:R-:W-:Y:S01]  /*55b0*/  USEL UR6, URZ, 0x1, !UP1 ;  /* 0x00000001ff067887 */ /* 0x000fe2000c800000 */
[----:B------:R-:W-:-:S02]  /*55c0*/  ISETP.GE.AND P4, PT, R140, R11, PT ;  /* 0x0000000b8c00720c */ /* 0x000fc40003f86270 */
[----:B------:R-:W-:Y:S01]  /*55d0*/  IADD3.X R21, PT, PT, R100, UR24, RZ, P5, !PT ;  /* 0x0000001864157c10 */ /* 0x000fe2000affe4ff */
[----:B------:R-:W-:Y:S01]  /*55e0*/  ULOP3.LUT UR6, UR4, UR6, URZ, 0x3c, !UPT ;  /* 0x0000000604067292 */ /* 0x000fe2000f8e3cff */
[----:B------:R-:W-:Y:S02]  /*55f0*/  ISETP.NE.U32.AND P6, PT, R40, RZ, PT ;  /* 0x000000ff2800720c */ /* 0x000fe40003fc5070 */
[----:B------:R-:W-:Y:S02]  /*5600*/  IADD3 R24, P5, PT, R99, UR21, RZ ;  /* 0x0000001563187c10 */ /* 0x000fe4000ffbe0ff */
[----:B------:R-:W-:Y:S02]  /*5610*/  SEL R6, R6, RZ, !P3 ;  /* 0x000000ff06067207 */ /* 0x000fe40005800000 */
[----:B------:R-:W-:Y:S02]  /*5620*/  SEL R7, RZ, 0x4, P4 ;  /* 0x00000004ff077807 */ /* 0x000fe40002000000 */
[----:B------:R-:W-:-:S02]  /*5630*/  IADD3.X R25, PT, PT, R98, UR24, RZ, P5, !PT ;  /* 0x0000001862197c10 */ /* 0x000fc4000affe4ff */
[----:B------:R-:W-:Y:S01]  /*5640*/  ISETP.GE.AND P4, PT, R10, R11, PT ;  /* 0x0000000b0a00720c */ /* 0x000fe20003f86270 */
[----:B------:R-:W-:Y:S01]  /*5650*/  VIADD R11, R11, 0xffffffe0 ;  /* 0xffffffe00b0b7836 */ /* 0x000fe20000000000 */
[----:B------:R-:W-:Y:S01]  /*5660*/  ISETP.NE.U32.AND P5, PT, R6, RZ, PT ;  /* 0x000000ff0600720c */ /* 0x000fe20003fa5070 */
[----:B------:R2:W-:Y:S01]  /*5670*/  LDGSTS.E [R53+0x8], desc[UR22][R20.64], P6 ;  /* 0x0000800014357fae */ /* 0x0005e2000b1a1016 */
[----:B------:R-:W-:Y:S02]  /*5680*/  SEL R7, R7, RZ, !P3 ;  /* 0x000000ff07077207 */ /* 0x000fe40005800000 */
[----:B------:R-:W-:Y:S02]  /*5690*/  SEL R6, RZ, 0x4, P4 ;  /* 0x00000004ff067807 */ /* 0x000fe40002000000 */
[----:B------:R-:W-:Y:S02]  /*56a0*/  ISETP.NE.U32.AND P4, PT, R7, RZ, PT ;  /* 0x000000ff0700720c */ /* 0x000fe40003f85070 */
[----:B------:R-:W-:Y:S01]  /*56b0*/  IADD3 R40, P6, PT, R75, UR21, RZ ;  /* 0x000000154b287c10 */ /* 0x000fe2000ffde0ff */
[----:B------:R-:W-:Y:S01]  /*56c0*/  UIADD3 UR21, UP3, UPT, UR21, UR28, URZ ;  /* 0x0000001c15157290 */ /* 0x000fe2000ff7e0ff */
[----:B------:R-:W-:-:S02]  /*56d0*/  SEL R6, R6, RZ, !P3 ;  /* 0x000000ff06067207 */ /* 0x000fc40005800000 */
[----:B------:R-:W-:Y:S01]  /*56e0*/  IADD3.X R41, PT, PT, R74, UR24, RZ, P6, !PT ;  /* 0x000000184a297c10 */ /* 0x000fe2000b7fe4ff */
[----:B------:R3:W-:Y:S01]  /*56f0*/  LDGSTS.E [R45], desc[UR22][R24.64], P5 ;  /* 0x00000000182d7fae */ /* 0x0007e2000a9a1016 */
[----:B------:R-:W-:Y:S01]  /*5700*/  IADD3 R48, P5, PT, R73, UR25, RZ ;  /* 0x0000001949307c10 */ /* 0x000fe2000ffbe0ff */
[----:B------:R-:W-:Y:S01]  /*5710*/  UIADD3.X UR24, UPT, UPT, UR24, UR29, URZ, UP3, !UPT ;  /* 0x0000001d18187290 */ /* 0x000fe20009ffe4ff */
[----:B------:R-:W-:Y:S02]  /*5720*/  ISETP.NE.U32.AND P3, PT, R6, RZ, PT ;  /* 0x000000ff0600720c */ /* 0x000fe40003f65070 */
[----:B------:R-:W-:Y:S01]  /*5730*/  IADD3.X R49, PT, PT, R72, UR26, RZ, P5, !PT ;  /* 0x0000001a48317c10 */ /* 0x000fe2000affe4ff */
[----:B------:R4:W-:Y:S01]  /*5740*/  LDGSTS.E [R45+0x8], desc[UR22][R40.64], P4 ;  /* 0x00008000282d7fae */ /* 0x0009e2000a1a1016 */
[----:B-1----:R-:W-:Y:S02]  /*5750*/  IADD3 R12, P4, PT, R65, UR25, RZ ;  /* 0x00000019410c7c10 */ /* 0x002fe4000ff9e0ff */
[----:B--2---:R-:W-:Y:S01]  /*5760*/  IADD3 R20, P5, PT, R61, UR25, RZ ;  /* 0x000000193d147c10 */ /* 0x004fe2000ffbe0ff */
[----:B------:R-:W0:Y:S01]  /*5770*/  LDGDEPBAR ;  /* 0x00000000000079af */ /* 0x000e220000000000 */
[----:B------:R-:W-:-:S02]  /*5780*/  IADD3.X R13, PT, PT, R64, UR26, RZ, P4, !PT ;  /* 0x0000001a400d7c10 */ /* 0x000fc4000a7fe4ff */
[----:B------:R-:W-:Y:S02]  /*5790*/  IADD3 R6, P6, PT, R69, UR25, RZ ;  /* 0x0000001945067c10 */ /* 0x000fe4000ffde0ff */
[----:B---3--:R-:W-:Y:S01]  /*57a0*/  IADD3 R24, P4, PT, R57, UR25, RZ ;  /* 0x0000001939187c10 */ /* 0x008fe2000ff9e0ff */
[----:B------:R1:W-:Y:S01]  /*57b0*/  LDGSTS.E [R109+0x6000], desc[UR22][R48.64], P3 ;  /* 0x06000000306d7fae */ /* 0x0003e200099a1016 */
[----:B------:R-:W-:Y:S02]  /*57c0*/  IADD3.X R21, PT, PT, R60, UR26, RZ, P5, !PT ;  /* 0x0000001a3c157c10 */ /* 0x000fe4000affe4ff */
[----:B----4-:R-:W-:Y:S02]  /*57d0*/  IADD3 R40, P5, PT, R51, UR25, RZ ;  /* 0x0000001933287c10 */ /* 0x010fe4000ffbe0ff */
[----:B------:R-:W-:Y:S02]  /*57e0*/  IADD3.X R7, PT, PT, R68, UR26, RZ, P6, !PT ;  /* 0x0000001a44077c10 */ /* 0x000fe4000b7fe4ff */
[----:B------:R-:W-:-:S02]  /*57f0*/  IADD3.X R25, PT, PT, R56, UR26, RZ, P4, !PT ;  /* 0x0000001a38197c10 */ /* 0x000fc4000a7fe4ff */
[----:B------:R-:W-:Y:S01]  /*5800*/  IADD3 R44, P4, PT, R34, UR25, RZ ;  /* 0x00000019222c7c10 */ /* 0x000fe2000ff9e0ff */
[----:B------:R2:W-:Y:S01]  /*5810*/  LDGSTS.E [R109+0x6400], desc[UR22][R6.64], P3 ;  /* 0x06400000066d7fae */ /* 0x0005e200099a1016 */
[----:B------:R-:W-:Y:S02]  /*5820*/  IADD3.X R41, PT, PT, R47, UR26, RZ, P5, !PT ;  /* 0x0000001a2f297c10 */ /* 0x000fe4000affe4ff */
[----:B-1----:R-:W-:Y:S01]  /*5830*/  IADD3 R48, P5, PT, R18, UR25, RZ ;  /* 0x0000001912307c10 */ /* 0x002fe2000ffbe0ff */
[----:B------:R1:W-:Y:S01]  /*5840*/  LDGSTS.E [R109+0x6800], desc[UR22][R12.64], P3 ;  /* 0x068000000c6d7fae */ /* 0x0003e200099a1016 */
[----:B------:R-:W-:Y:S02]  /*5850*/  IADD3.X R45, PT, PT, R33, UR26, RZ, P4, !PT ;  /* 0x0000001a212d7c10 */ /* 0x000fe4000a7fe4ff */
[----:B------:R-:W-:Y:S01]  /*5860*/  IADD3 R52, P4, PT, R71, UR25, RZ ;  /* 0x0000001947347c10 */ /* 0x000fe2000ff9e0ff */
[----:B------:R3:W-:Y:S01]  /*5870*/  LDGSTS.E [R109+0x6c00], desc[UR22][R20.64], P3 ;  /* 0x06c00000146d7fae */ /* 0x0007e200099a1016 */
[----:B------:R-:W-:-:S02]  /*5880*/  IADD3.X R49, PT, PT, R15, UR26, RZ, P5, !PT ;  /* 0x0000001a0f317c10 */ /* 0x000fc4000affe4ff */
[----:B------:R-:W-:Y:S01]  /*5890*/  IADD3.X R53, PT, PT, R70, UR26, RZ, P4, !PT ;  /* 0x0000001a46357c10 */ /* 0x000fe2000a7fe4ff */
[----:B------:R4:W-:Y:S01]  /*58a0*/  LDGSTS.E [R109+0x7000], desc[UR22][R24.64], P3 ;  /* 0x07000000186d7fae */ /* 0x0009e200099a1016 */
[----:B--2---:R-:W-:Y:S02]  /*58b0*/  IADD3 R6, P6, PT, R55, UR25, RZ ;  /* 0x0000001937067c10 */ /* 0x004fe4000ffde0ff */
[----:B-1----:R-:W-:Y:S01]  /*58c0*/  IADD3 R12, P5, PT, R67, UR25, RZ ;  /* 0x00000019430c7c10 */ /* 0x002fe2000ffbe0ff */
[----:B------:R1:W-:Y:S01]  /*58d0*/  LDGSTS.E [R109+0x7400], desc[UR22][R40.64], P3 ;  /* 0x07400000286d7fae */ /* 0x0003e200099a1016 */
[----:B------:R-:W-:Y:S02]  /*58e0*/  IADD3.X R7, PT, PT, R54, UR26, RZ, P6, !PT ;  /* 0x0000001a36077c10 */ /* 0x000fe4000b7fe4ff */
[----:B---3--:R-:W-:Y:S01]  /*58f0*/  IADD3 R20, P4, PT, R63, UR25, RZ ;  /* 0x000000193f147c10 */ /* 0x008fe2000ff9e0ff */
[----:B------:R2:W-:Y:S01]  /*5900*/  LDGSTS.E [R109+0x7800], desc[UR22][R44.64], P3 ;  /* 0x078000002c6d7fae */ /* 0x0005e200099a1016 */
[----:B------:R-:W-:-:S02]  /*5910*/  IADD3.X R13, PT, PT, R66, UR26, RZ, P5, !PT ;  /* 0x0000001a420d7c10 */ /* 0x000fc4000affe4ff */
[----:B----4-:R-:W-:Y:S01]  /*5920*/  IADD3 R24, P5, PT, R59, UR25, RZ ;  /* 0x000000193b187c10 */ /* 0x010fe2000ffbe0ff */
[----:B------:R3:W-:Y:S01]  /*5930*/  LDGSTS.E [R109+0x7c00], desc[UR22][R48.64], P3 ;  /* 0x07c00000306d7fae */ /* 0x0007e200099a1016 */
[----:B------:R-:W-:Y:S02]  /*5940*/  IADD3.X R21, PT, PT, R62, UR26, RZ, P4, !PT ;  /* 0x0000001a3e157c10 */ /* 0x000fe4000a7fe4ff */
[----:B------:R-:W-:Y:S01]  /*5950*/  IADD3.X R25, PT, PT, R58, UR26, RZ, P5, !PT ;  /* 0x0000001a3a197c10 */ /* 0x000fe2000affe4ff */
[----:B------:R-:W-:Y:S01]  /*5960*/  LDGSTS.E [R111+0x6200], desc[UR22][R52.64], P3 ;  /* 0x06200000346f7fae */ /* 0x000fe200099a1016 */
[----:B-1----:R-:W-:Y:S02]  /*5970*/  IADD3 R40, P4, PT, R43, UR25, RZ ;  /* 0x000000192b287c10 */ /* 0x002fe4000ff9e0ff */
[----:B--2---:R-:W-:Y:S01]  /*5980*/  IADD3 R44, P5, PT, R30, UR25, RZ ;  /* 0x000000191e2c7c10 */ /* 0x004fe2000ffbe0ff */
[----:B------:R-:W-:Y:S01]  /*5990*/  LDGSTS.E [R111+0x6600], desc[UR22][R12.64], P3 ;  /* 0x066000000c6f7fae */ /* 0x000fe200099a1016 */
[----:B------:R-:W-:-:S02]  /*59a0*/  IADD3.X R41, PT, PT, R37, UR26, RZ, P4, !PT ;  /* 0x0000001a25297c10 */ /* 0x000fc4000a7fe4ff */
[----:B---3--:R-:W-:Y:S01]  /*59b0*/  IADD3 R48, P6, PT, R9, UR25, RZ ;  /* 0x0000001909307c10 */ /* 0x008fe2000ffde0ff */
[----:B------:R-:W-:Y:S01]  /*59c0*/  LDGSTS.E [R111+0x6a00], desc[UR22][R20.64], P3 ;  /* 0x06a00000146f7fae */ /* 0x000fe200099a1016 */
[----:B------:R-:W-:Y:S01]  /*59d0*/  IADD3.X R45, PT, PT, R29, UR26, RZ, P5, !PT ;  /* 0x0000001a1d2d7c10 */ /* 0x000fe2000affe4ff */
[----:B------:R-:W-:Y:S01]  /*59e0*/  UIADD3 UR25, UP2, UPT, UR25, UR30, URZ ;  /* 0x0000001e19197290 */ /* 0x000fe2000ff5e0ff */
[----:B------:R-:W-:Y:S01]  /*59f0*/  IADD3.X R49, PT, PT, R4, UR26, RZ, P6, !PT ;  /* 0x0000001a04317c10 */ /* 0x000fe2000b7fe4ff */
[----:B------:R-:W-:Y:S02]  /*5a00*/  LDGSTS.E [R111+0x6e00], desc[UR22][R24.64], P3 ;  /* 0x06e00000186f7fae */ /* 0x000fe400099a1016 */
[----:B------:R-:W-:Y:S02]  /*5a10*/  UIADD3.X UR26, UPT, UPT, UR26, UR31, URZ, UP2, !UPT ;  /* 0x0000001f1a1a7290 */ /* 0x000fe400097fe4ff */
[----:B------:R1:W-:Y:S04]  /*5a20*/  LDGSTS.E [R111+0x7200], desc[UR22][R6.64], P3 ;  /* 0x07200000066f7fae */ /* 0x0003e800099a1016 */
[----:B------:R3:W-:Y:S04]  /*5a30*/  LDGSTS.E [R111+0x7600], desc[UR22][R40.64], P3 ;  /* 0x07600000286f7fae */ /* 0x0007e800099a1016 */
[----:B------:R3:W-:Y:S04]  /*5a40*/  LDGSTS.E [R111+0x7a00], desc[UR22][R44.64], P3 ;  /* 0x07a000002c6f7fae */ /* 0x0007e800099a1016 */
[----:B------:R3:W-:Y:S01]  /*5a50*/  LDGSTS.E [R111+0x7e00], desc[UR22][R48.64], P3 ;  /* 0x07e00000306f7fae */ /* 0x0007e200099a1016 */
[----:B------:R-:W-:Y:S01]  /*5a60*/  ISETP.NE.U32.AND P3, PT, R107, UR7, PT ;  /* 0x000000076b007c0c */ /* 0x000fe2000bf65070 */
[----:B-1----:R-:W-:-:S02]  /*5a70*/  IMAD.U32 R6, RZ, RZ, UR4 ;  /* 0x00000004ff067e24 */ /* 0x002fc4000f8e00ff */
[----:B------:R-:W0:Y:S10]  /*5a80*/  LDGDEPBAR ;  /* 0x00000000000079af */ /* 0x000e340000000000 */
[----:B---3--:R-:W-:Y:S05]  /*5a90*/  @P3 BRA `(.L_x_10) ;  /* 0xfffffff000143947 */ /* 0x008fea000383ffff */
.L_x_7:
[----:B------:R-:W1:Y:S01]  /*5aa0*/  LDCU.128 UR16, c[0x0][0x390] ;  /* 0x00007200ff1077ac */ /* 0x000e620008000c00 */
[----:B--2---:R-:W-:Y:S01]  /*5ab0*/  IMAD.SHL.U32 R37, R0, 0x10, RZ ;  /* 0x0000001000257824 */ /* 0x004fe200078e00ff */
[----:B------:R-:W-:Y:S01]  /*5ac0*/  USHF.L.U32 UR10, UR10, 0x6, URZ ;  /* 0x000000060a0a7899 */ /* 0x000fe200080006ff */
[----:B------:R-:W-:Y:S11]  /*5ad0*/  @!P2 BRA `(.L_x_11) ;  /* 0x000000000010a947 */ /* 0x000ff60003800000 */
[----:B------:R-:W-:-:S06]  /*5ae0*/  USHF.L.U32 UR4, UR4, 0x1f, URZ ;  /* 0x0000001f04047899 */ /* 0x000fcc00080006ff */
[----:B------:R-:W-:-:S04]  /*5af0*/  IMAD.U32 R4, RZ, RZ, UR4 ;  /* 0x00000004ff047e24 */ /* 0x000fc8000f8e00ff */
[----:B------:R-:W2:Y:S02]  /*5b00*/  SYNCS.PHASECHK.TRANS64.TRYWAIT P0, [UR13], R4 ;  /* 0x00000004ff0075a7 */ /* 0x000ea4000800110d */
[----:B--2---:R-:W-:Y:S05]  /*5b10*/  @!P0 BRA `(.L_x_12) ;  /* 0x0000001400008947 */ /* 0x004fea0003800000 */
.L_x_11:
[----:B------:R-:W-:-:S04]  /*5b20*/  DEPBAR.LE SB0, 0x0 ;  /* 0x000080000000791a */ /* 0x000fc80000000000 */
[----:B------:R-:W-:Y:S01]  /*5b30*/  BAR.SYNC.DEFER_BLOCKING 0x0 ;  /* 0x0000000000007b1d */ /* 0x000fe20000010000 */
[C---:B------:R-:W-:Y:S01]  /*5b40*/  IMAD.SHL.U32 R38, R0.reuse, 0x100, RZ ;  /* 0x0000010000267824 */ /* 0x040fe200078e00ff */
[----:B------:R-:W-:Y:S01]  /*5b50*/  LOP3.LUT R39, R0, 0x40, RZ, 0xc0, !PT ;  /* 0x0000004000277812 */ /* 0x000fe200078ec0ff */
[----:B------:R-:W-:Y:S01]  /*5b60*/  IMAD.U32 R41, RZ, RZ, UR10 ;  /* 0x0000000aff297e24 */ /* 0x000fe2000f8e00ff */
[----:B------:R-:W-:Y:S02]  /*5b70*/  LOP3.LUT R37, R37, 0xf0, RZ, 0xc0, !PT ;  /* 0x000000f025257812 */ /* 0x000fe400078ec0ff */
[----:B------:R-:W-:Y:S01]  /*5b80*/  LOP3.LUT R38, R38, 0x1000, RZ, 0xc0, !PT ;  /* 0x0000100026267812 */ /* 0x000fe200078ec0ff */
[----:B------:R-:W2:Y:S01]  /*5b90*/  LDCU UR4, c[0x0][0x3b4] ;  /* 0x00007680ff0477ac */ /* 0x000ea20008000800 */
[----:B------:R-:W-:Y:S02]  /*5ba0*/  LOP3.LUT R36, R36, 0x40, R41, 0xf8, !PT ;  /* 0x0000004024247812 */ /* 0x000fe400078ef829 */
[----:B------:R-:W-:-:S02]  /*5bb0*/  LOP3.LUT R40, R0, 0x3f, RZ, 0xc0, !PT ;  /* 0x0000003f00287812 */ /* 0x000fc400078ec0ff */
[----:B------:R-:W-:Y:S02]  /*5bc0*/  LEA R39, R39, UR11, 0x5 ;  /* 0x0000000b27277c11 */ /* 0x000fe4000f8e28ff */
[----:B------:R-:W-:Y:S02]  /*5bd0*/  IADD3 R37, PT, PT, R37, UR11, R38 ;  /* 0x0000000b25257c10 */ /* 0x000fe4000fffe026 */
[----:B------:R-:W-:Y:S02]  /*5be0*/  LOP3.LUT R0, R0, 0x60, RZ, 0xc0, !PT ;  /* 0x0000006000007812 */ /* 0x000fe400078ec0ff */
[----:B------:R-:W-:Y:S01]  /*5bf0*/  LOP3.LUT R3, R36, R3, RZ, 0xfc, !PT ;  /* 0x0000000324037212 */ /* 0x000fe200078efcff */
[----:B------:R-:W-:Y:S01]  /*5c00*/  IMAD R36, R40, 0x10, R39 ;  /* 0x0000001028247824 */ /* 0x000fe200078e0227 */
[----:B-1----:R-:W-:Y:S01]  /*5c10*/  ISETP.GE.AND P0, PT, R2, UR18, PT ;  /* 0x0000001202007c0c */ /* 0x002fe2000bf06270 */
[----:B------:R-:W-:Y:S01]  /*5c20*/  IMAD R37, R0, 0x8, R37 ;  /* 0x0000000800257824 */ /* 0x000fe200078e0225 */
[----:B------:R-:W-:Y:S01]  /*5c30*/  LOP3.LUT R0, R3, 0x6, RZ, 0xfc, !PT ;  /* 0x0000000603007812 */ /* 0x000fe200078efcff */
[----:B------:R-:W1:Y:S02]  /*5c40*/  @!P1 SYNCS.CCTL.IV [UR11+0xc000] ;  /* 0x00c00000ff0099b1 */ /* 0x000e64000800000b */
[----:B-1----:R-:W-:Y:S01]  /*5c50*/  BAR.SYNC.DEFER_BLOCKING 0x0 ;  /* 0x0000000000007b1d */ /* 0x002fe20000010000 */
[----:B------:R-:W-:-:S02]  /*5c60*/  ISETP.LT.AND P6, PT, R0, UR19, !P0 ;  /* 0x0000001300007c0c */ /* 0x000fc4000c7c1270 */
[C---:B------:R-:W-:Y:S02]  /*5c70*/  LOP3.LUT R38, R3.reuse, 0x4, RZ, 0xfc, !PT ;  /* 0x0000000403267812 */ /* 0x040fe400078efcff */
[----:B------:R-:W-:-:S03]  /*5c80*/  LOP3.LUT R39, R3, 0x2, RZ, 0xfc, !PT ;  /* 0x0000000203277812 */ /* 0x000fc600078efcff */
[----:B------:R-:W1:Y:S01]  /*5c90*/  LDC R0, c[0x0][0x3b8] ;  /* 0x0000ee00ff007b82 */ /* 0x000e620000000800 */
[----:B------:R-:W-:Y:S01]  /*5ca0*/  LDTM.16dp32bit_t0_t15.x32 R4, tmem[UR12] ;  /* 0x0000000c000479ee */ /* 0x000fe20008a80000 */
[----:B------:R-:W3:Y:S01]  /*5cb0*/  LDTM.16dp32bit_t16_t31.x32 R4, tmem[UR12+0x20] ;  /* 0x0000200c000479ee */ /* 0x000ee20008aa0000 */
[----:B------:R-:W-:Y:S02]  /*5cc0*/  ISETP.LT.AND P4, PT, R38, UR19, !P0 ;  /* 0x0000001326007c0c */ /* 0x000fe4000c781270 */
[----:B------:R-:W-:Y:S02]  /*5cd0*/  LOP3.LUT R38, R3, 0x8, RZ, 0xfc, !PT ;  /* 0x0000000803267812 */ /* 0x000fe400078efcff */
[----:B------:R-:W-:Y:S02]  /*5ce0*/  ISETP.LT.AND P2, PT, R39, UR19, !P0 ;  /* 0x0000001327007c0c */ /* 0x000fe4000c741270 */
[----:B------:R-:W-:Y:S01]  /*5cf0*/  ISETP.LT.AND P3, PT, R38, UR19, !P0 ;  /* 0x0000001326007c0c */ /* 0x000fe2000c761270 */
[----:B------:R-:W4:Y:S01]  /*5d00*/  @!P1 SYNCS.CCTL.IV [UR11+0xc008] ;  /* 0x00c00800ff0099b1 */ /* 0x000f22000800000b */
[----:B------:R-:W-:Y:S01]  /*5d10*/  NOP ;  /* 0x0000000000007918 */ /* 0x000fe20000000000 */
[----:B---3--:R-:W-:-:S02]  /*5d20*/  IMAD.MOV.U32 R40, RZ, RZ, R4 ;  /* 0x000000ffff287224 */ /* 0x008fc400078e0004 */
[----:B------:R-:W-:Y:S02]  /*5d30*/  IMAD.MOV.U32 R41, RZ, RZ, R6 ;  /* 0x000000ffff297224 */ /* 0x000fe400078e0006 */
[----:B------:R-:W-:Y:S02]  /*5d40*/  IMAD.MOV.U32 R42, RZ, RZ, R8 ;  /* 0x000000ffff2a7224 */ /* 0x000fe400078e0008 */
[----:B------:R-:W-:Y:S02]  /*5d50*/  IMAD.MOV.U32 R43, RZ, RZ, R10 ;  /* 0x000000ffff2b7224 */ /* 0x000fe400078e000a */
[----:B------:R-:W-:Y:S02]  /*5d60*/  IMAD.MOV.U32 R44, RZ, RZ, R5 ;  /* 0x000000ffff2c7224 */ /* 0x000fe400078e0005 */
[----:B------:R-:W-:Y:S01]  /*5d70*/  IMAD.MOV.U32 R45, RZ, RZ, R7 ;  /* 0x000000ffff2d7224 */ /* 0x000fe200078e0007 */
[----:B----4-:R-:W-:Y:S01]  /*5d80*/  STS.128 [R37], R40 ;  /* 0x0000002825007388 */ /* 0x010fe20000000c00 */
[----:B------:R-:W-:-:S02]  /*5d90*/  IMAD.MOV.U32 R46, RZ, RZ, R9 ;  /* 0x000000ffff2e7224 */ /* 0x000fc400078e0009 */
[----:B------:R-:W-:Y:S02]  /*5da0*/  IMAD.MOV.U32 R47, RZ, RZ, R11 ;  /* 0x000000ffff2f7224 */ /* 0x000fe400078e000b */
[----:B------:R-:W-:Y:S02]  /*5db0*/  IMAD.MOV.U32 R8, RZ, RZ, R12 ;  /* 0x000000ffff087224 */ /* 0x000fe400078e000c */
[----:B------:R-:W-:Y:S01]  /*5dc0*/  IMAD.MOV.U32 R9, RZ, RZ, R14 ;  /* 0x000000ffff097224 */ /* 0x000fe200078e000e */
[----:B------:R3:W-:Y:S01]  /*5dd0*/  STS.128 [R37+0x800], R44 ;  /* 0x0008002c25007388 */ /* 0x0007e20000000c00 */
[----:B------:R-:W-:Y:S02]  /*5de0*/  IMAD.MOV.U32 R48, RZ, RZ, R13 ;  /* 0x000000ffff307224 */ /* 0x000fe400078e000d */
[----:B------:R-:W-:Y:S01]  /*5df0*/  IMAD.MOV.U32 R49, RZ, RZ, R15 ;  /* 0x000000ffff317224 */ /* 0x000fe200078e000f */
[----:B------:R-:W-:Y:S01]  /*5e00*/  BAR.SYNC.DEFER_BLOCKING 0x0 ;  /* 0x0000000000007b1d */ /* 0x000fe20000010000 */
[----:B------:R-:W-:-:S02]  /*5e10*/  IMAD.MOV.U32 R10, RZ, RZ, R16 ;  /* 0x000000ffff0a7224 */ /* 0x000fc400078e0010 */
[----:B------:R-:W-:Y:S02]  /*5e20*/  IMAD.MOV.U32 R11, RZ, RZ, R18 ;  /* 0x000000ffff0b7224 */ /* 0x000fe400078e0012 */
[----:B------:R-:W-:Y:S02]  /*5e30*/  IMAD.MOV.U32 R50, RZ, RZ, R17 ;  /* 0x000000ffff327224 */ /* 0x000fe400078e0011 */
[----:B------:R-:W-:Y:S02]  /*5e40*/  IMAD.MOV.U32 R51, RZ, RZ, R19 ;  /* 0x000000ffff337224 */ /* 0x000fe400078e0013 */
[----:B------:R-:W-:Y:S02]  /*5e50*/  IMAD.MOV.U32 R18, RZ, RZ, R24 ;  /* 0x000000ffff127224 */ /* 0x000fe400078e0018 */
[----:B------:R-:W-:Y:S02]  /*5e60*/  IMAD.MOV.U32 R19, RZ, RZ, R26 ;  /* 0x000000ffff137224 */ /* 0x000fe400078e001a */
[----:B---3--:R-:W-:-:S02]  /*5e70*/  IMAD.MOV.U32 R46, RZ, RZ, R25 ;  /* 0x000000ffff2e7224 */ /* 0x008fc400078e0019 */
[----:B------:R-:W-:Y:S02]  /*5e80*/  IMAD.MOV.U32 R47, RZ, RZ, R27 ;  /* 0x000000ffff2f7224 */ /* 0x000fe400078e001b */
[----:B------:R-:W-:Y:S02]  /*5e90*/  IMAD.MOV.U32 R16, RZ, RZ, R20 ;  /* 0x000000ffff107224 */ /* 0x000fe400078e0014 */
[----:B------:R-:W-:Y:S02]  /*5ea0*/  IMAD.MOV.U32 R17, RZ, RZ, R22 ;  /* 0x000000ffff117224 */ /* 0x000fe400078e0016 */
[----:B------:R-:W-:Y:S02]  /*5eb0*/  IMAD.MOV.U32 R44, RZ, RZ, R21 ;  /* 0x000000ffff2c7224 */ /* 0x000fe400078e0015 */
[----:B------:R-:W-:Y:S01]  /*5ec0*/  IMAD.MOV.U32 R45, RZ, RZ, R23 ;  /* 0x000000ffff2d7224 */ /* 0x000fe200078e0017 */
[----:B------:R-:W3:Y:S01]  /*5ed0*/  LDS.128 R40, [R36] ;  /* 0x0000000024287984 */ /* 0x000ee20000000c00 */
[----:B--2---:R-:W-:-:S02]  /*5ee0*/  IMAD R4, R2, UR4, RZ ;  /* 0x0000000402047c24 */ /* 0x004fc4000f8e02ff */
[----:B-1----:R-:W-:Y:S01]  /*5ef0*/  IMAD R5, R3, R0, RZ ;  /* 0x0000000003057224 */ /* 0x002fe200078e02ff */
[----:B------:R-:W-:Y:S01]  /*5f00*/  LDS.128 R12, [R36+0x1000] ;  /* 0x00100000240c7984 */ /* 0x000fe20000000c00 */
[----:B------:R-:W-:Y:S01]  /*5f10*/  IMAD.MOV.U32 R52, RZ, RZ, R29 ;  /* 0x000000ffff347224 */ /* 0x000fe200078e001d */
[----:B------:R-:W-:Y:S01]  /*5f20*/  BAR.SYNC.DEFER_BLOCKING 0x0 ;  /* 0x0000000000007b1d */ /* 0x000fe20000010000 */
[----:B------:R-:W-:Y:S01]  /*5f30*/  LEA R2, P1, R4, UR16, 0x2 ;  /* 0x0000001004027c11 */ /* 0x000fe2000f8210ff */
[----:B------:R-:W-:Y:S02]  /*5f40*/  IMAD R21, R0, 0x2, R5 ;  /* 0x0000000200157824 */ /* 0x000fe400078e0205 */
[----:B------:R-:W-:Y:S01]  /*5f50*/  IMAD.MOV.U32 R53, RZ, RZ, R31 ;  /* 0x000000ffff357224 */ /* 0x000fe200078e001f */
[----:B------:R-:W-:Y:S01]  /*5f60*/  LEA.HI.X.SX32 R20, R4, UR17, 0x2, P1 ;  /* 0x0000001104147c11 */ /* 0x000fe200088f16ff */
[----:B------:R-:W-:Y:S01]  /*5f70*/  IMAD.MOV.U32 R54, RZ, RZ, R33 ;  /* 0x000000ffff367224 */ /* 0x000fe200078e0021 */
[----:B------:R-:W-:Y:S01]  /*5f80*/  LEA R22, P5, R5, R2, 0x2 ;  /* 0x0000000205167211 */ /* 0x000fe200078a10ff */
[----:B------:R-:W-:Y:S01]  /*5f90*/  IMAD.MOV.U32 R55, RZ, RZ, R35 ;  /* 0x000000ffff377224 */ /* 0x000fe200078e0023 */
[----:B------:R-:W-:-:S02]  /*5fa0*/  ISETP.LT.AND P1, PT, R3, UR19, !P0 ;  /* 0x0000001303007c0c */ /* 0x000fc4000c721270 */
[----:B------:R-:W-:Y:S02]  /*5fb0*/  LEA.HI.X.SX32 R23, R5, R20, 0x2, P5 ;  /* 0x0000001405177211 */ /* 0x000fe400028f16ff */
[----:B------:R-:W-:Y:S02]  /*5fc0*/  LEA R38, P5, R21, R2, 0x2 ;  /* 0x0000000215267211 */ /* 0x000fe400078a10ff */
[----:B------:R-:W-:Y:S02]  /*5fd0*/  LOP3.LUT R33, R3, 0xa, RZ, 0xfc, !PT ;  /* 0x0000000a03217812 */ /* 0x000fe400078efcff */
[----:B------:R-:W-:Y:S01]  /*5fe0*/  LEA.HI.X.SX32 R39, R21, R20, 0x2, P5 ;  /* 0x0000001415277211 */ /* 0x000fe200028f16ff */
[C---:B------:R-:W-:Y:S01]  /*5ff0*/  IMAD R21, R0.reuse, 0x2, R21 ;  /* 0x0000000200157824 */ /* 0x040fe200078e0215 */
[----:B------:R-:W-:Y:S02]  /*6000*/  ISETP.LT.AND P5, PT, R33, UR19, !P0 ;  /* 0x0000001321007c0c */ /* 0x000fe4000c7a1270 */
[----:B------:R-:W-:Y:S01]  /*6010*/  LOP3.LUT R33, R3, 0xe, RZ, 0xfc, !PT ;  /* 0x0000000e03217812 */ /* 0x000fe200078efcff */
[----:B------:R-:W-:Y:S01]  /*6020*/  IMAD R31, R0, 0x2, R21 ;  /* 0x00000002001f7824 */ /* 0x000fe200078e0215 */
[----:B------:R-:W-:Y:S04]  /*6030*/  STS.128 [R37], R8 ;  /* 0x0000000825007388 */ /* 0x000fe80000000c00 */
[----:B------:R1:W-:Y:S01]  /*6040*/  STS.128 [R37+0x800], R48 ;  /* 0x0008003025007388 */ /* 0x0003e20000000c00 */
[----:B------:R-:W-:Y:S01]  /*6050*/  BAR.SYNC.DEFER_BLOCKING 0x0 ;  /* 0x0000000000007b1d */ /* 0x000fe20000010000 */
[----:B-1----:R-:W-:-:S02]  /*6060*/  IMAD.MOV.U32 R48, RZ, RZ, R28 ;  /* 0x000000ffff307224 */ /* 0x002fc400078e001c */
[----:B------:R-:W-:Y:S02]  /*6070*/  IMAD.MOV.U32 R49, RZ, RZ, R30 ;  /* 0x000000ffff317224 */ /* 0x000fe400078e001e */
[----:B------:R-:W-:Y:S01]  /*6080*/  IMAD.MOV.U32 R50, RZ, RZ, R32 ;  /* 0x000000ffff327224 */ /* 0x000fe200078e0020 */
[C---:B------:R-:W-:Y:S01]  /*6090*/  LOP3.LUT R32, R3.reuse, 0xc, RZ, 0xfc, !PT ;  /* 0x0000000c03207812 */ /* 0x040fe200078efcff */
[----:B------:R-:W-:Y:S01]  /*60a0*/  IMAD.MOV.U32 R51, RZ, RZ, R34 ;  /* 0x000000ffff337224 */ /* 0x000fe200078e0022 */
[----:B------:R-:W-:Y:S01]  /*60b0*/  LOP3.LUT R34, R3, 0x10, RZ, 0xfc, !PT ;  /* 0x0000001003227812 */ /* 0x000fe200078efcff */
[----:B------:R-:W1:Y:S04]  /*60c0*/  LDS.128 R24, [R36] ;  /* 0x0000000024187984 */ /* 0x000e680000000c00 */
[----:B------:R-:W-:Y:S01]  /*60d0*/  LDS.128 R8, [R36+0x1000] ;  /* 0x0010000024087984 */ /* 0x000fe20000000c00 */
[----:B------:R-:W-:Y:S06]  /*60e0*/  BAR.SYNC.DEFER_BLOCKING 0x0 ;  /* 0x0000000000007b1d */ /* 0x000fec0000010000 */
[----:B------:R-:W-:Y:S04]  /*60f0*/  STS.128 [R37], R16 ;  /* 0x0000001025007388 */ /* 0x000fe80000000c00 */
[----:B------:R-:W-:Y:S01]  /*6100*/  STS.128 [R37+0x800], R44 ;  /* 0x0008002c25007388 */ /* 0x000fe20000000c00 */
[----:B------:R-:W-:Y:S06]  /*6110*/  BAR.SYNC.DEFER_BLOCKING 0x0 ;  /* 0x0000000000007b1d */ /* 0x000fec0000010000 */
[----:B------:R-:W2:Y:S04]  /*6120*/  LDS.128 R16, [R36] ;  /* 0x0000000024107984 */ /* 0x000ea80000000c00 */
[----:B------:R-:W-:Y:S01]  /*6130*/  LDS.128 R4, [R36+0x1000] ;  /* 0x0010000024047984 */ /* 0x000fe20000000c00 */
[----:B------:R-:W-:Y:S06]  /*6140*/  BAR.SYNC.DEFER_BLOCKING 0x0 ;  /* 0x0000000000007b1d */ /* 0x000fec0000010000 */
[----:B------:R-:W-:Y:S04]  /*6150*/  STS.128 [R37], R48 ;  /* 0x0000003025007388 */ /* 0x000fe80000000c00 */
[----:B------:R-:W-:Y:S01]  /*6160*/  STS.128 [R37+0x800], R52 ;  /* 0x0008003425007388 */ /* 0x000fe20000000c00 */
[----:B------:R-:W-:Y:S06]  /*6170*/  BAR.SYNC.DEFER_BLOCKING 0x0 ;  /* 0x0000000000007b1d */ /* 0x000fec0000010000 */
[----:B---3--:R3:W-:Y:S01]  /*6180*/  @P1 STG.E desc[UR22][R22.64], R40 ;  /* 0x0000002816001986 */ /* 0x0087e2000c101916 */
[----:B------:R-:W-:-:S03]  /*6190*/  LEA R28, P1, R21, R2, 0x2 ;  /* 0x00000002151c7211 */ /* 0x000fc600078210ff */
[----:B------:R-:W-:Y:S01]  /*61a0*/  @P2 STG.E desc[UR22][R38.64], R41 ;  /* 0x0000002926002986 */ /* 0x000fe2000c101916 */
[----:B------:R-:W-:Y:S02]  /*61b0*/  LEA R30, P2, R31, R2, 0x2 ;  /* 0x000000021f1e7211 */ /* 0x000fe400078410ff */
[-C--:B------:R-:W-:Y:S01]  /*61c0*/  LEA.HI.X.SX32 R29, R21, R20.reuse, 0x2, P1 ;  /* 0x00000014151d7211 */ /* 0x080fe200008f16ff */
[----:B------:R-:W-:Y:S01]  /*61d0*/  IMAD R21, R0, 0x2, R31 ;  /* 0x0000000200157824 */ /* 0x000fe200078e021f */
[----:B------:R-:W-:Y:S02]  /*61e0*/  LEA.HI.X.SX32 R31, R31, R20, 0x2, P2 ;  /* 0x000000141f1f7211 */ /* 0x000fe400010f16ff */
[----:B------:R-:W-:Y:S01]  /*61f0*/  ISETP.LT.AND P2, PT, R32, UR19, !P0 ;  /* 0x0000001320007c0c */ /* 0x000fe2000c741270 */
[----:B------:R-:W-:Y:S01]  /*6200*/  IMAD R35, R0, 0x2, R21 ;  /* 0x0000000200237824 */ /* 0x000fe200078e0215 */
[----:B------:R4:W-:Y:S01]  /*6210*/  @P4 STG.E desc[UR22][R28.64], R42 ;  /* 0x0000002a1c004986 */ /* 0x0009e2000c101916 */
[----:B---3--:R-:W-:-:S02]  /*6220*/  LEA R22, P1, R21, R2, 0x2 ;  /* 0x0000000215167211 */ /* 0x008fc400078210ff */
[----:B------:R-:W-:Y:S01]  /*6230*/  ISETP.LT.AND P4, PT, R33, UR19, !P0 ;  /* 0x0000001321007c0c */ /* 0x000fe2000c781270 */
[----:B------:R3:W-:Y:S01]  /*6240*/  @P6 STG.E desc[UR22][R30.64], R43 ;  /* 0x0000002b1e006986 */ /* 0x0007e2000c101916 */
[----:B------:R-:W-:Y:S02]  /*6250*/  LEA R32, P6, R35, R2, 0x2 ;  /* 0x0000000223207211 */ /* 0x000fe400078c10ff */
[-C--:B------:R-:W-:Y:S01]  /*6260*/  LEA.HI.X.SX32 R23, R21, R20.reuse, 0x2, P1 ;  /* 0x0000001415177211 */ /* 0x080fe200008f16ff */
[----:B------:R-:W5:Y:S01]  /*6270*/  LDS.128 R40, [R36] ;  /* 0x0000000024287984 */ /* 0x000f620000000c00 */
[----:B------:R-:W-:Y:S01]  /*6280*/  LEA.HI.X.SX32 R33, R35, R20, 0x2, P6 ;  /* 0x0000001423217211 */ /* 0x000fe200030f16ff */
[----:B------:R-:W-:Y:S01]  /*6290*/  IMAD R35, R0, 0x2, R35 ;  /* 0x0000000200237824 */ /* 0x000fe200078e0223 */
[----:B------:R-:W-:Y:S01]  /*62a0*/  ISETP.LT.AND P1, PT, R34, UR19, !P0 ;  /* 0x0000001322007c0c */ /* 0x000fe2000c721270 */
[----:B-1----:R-:W-:Y:S01]  /*62b0*/  @P3 STG.E desc[UR22][R22.64], R24 ;  /* 0x0000001816003986 */ /* 0x002fe2000c101916 */
[----:B------:R-:W-:Y:S01]  /*62c0*/  LOP3.LUT R34, R3, 0x14, RZ, 0xfc, !PT ;  /* 0x0000001403227812 */ /* 0x000fe200078efcff */
[----:B------:R-:W-:Y:S01]  /*62d0*/  IMAD R21, R0, 0x2, R35 ;  /* 0x0000000200157824 */ /* 0x000fe200078e0223 */
[----:B----4-:R-:W-:Y:S01]  /*62e0*/  LEA R28, P3, R35, R2, 0x2 ;  /* 0x00000002231c7211 */ /* 0x010fe200078610ff */
[----:B------:R1:W-:Y:S01]  /*62f0*/  @P5 STG.E desc[UR22][R32.64], R25 ;  /* 0x0000001920005986 */ /* 0x0003e2000c101916 */
[----:B---3--:R-:W-:-:S02]  /*6300*/  LOP3.LUT R31, R3, 0x12, RZ, 0xfc, !PT ;  /* 0x00000012031f7812 */ /* 0x008fc400078efcff */
[----:B------:R-:W-:Y:S01]  /*6310*/  LEA R30, P6, R21, R2, 0x2 ;  /* 0x00000002151e7211 */ /* 0x000fe200078c10ff */
[----:B------:R-:W3:Y:S01]  /*6320*/  LDS.128 R36, [R36+0x1000] ;  /* 0x0010000024247984 */ /* 0x000ee20000000c00 */
[-C--:B------:R-:W-:Y:S01]  /*6330*/  LEA.HI.X.SX32 R29, R35, R20.reuse, 0x2, P3 ;  /* 0x00000014231d7211 */ /* 0x080fe200018f16ff */
[C---:B------:R-:W-:Y:S01]  /*6340*/  IMAD R35, R0.reuse, 0x2, R21 ;  /* 0x0000000200237824 */ /* 0x040fe200078e0215 */
[----:B------:R-:W-:Y:S02]  /*6350*/  ISETP.LT.AND P5, PT, R31, UR19, !P0 ;  /* 0x000000131f007c0c */ /* 0x000fe4000c7a1270 */
[----:B------:R-:W-:Y:S01]  /*6360*/  LEA.HI.X.SX32 R31, R21, R20, 0x2, P6 ;  /* 0x00000014151f7211 */ /* 0x000fe200030f16ff */
[----:B------:R-:W-:Y:S01]  /*6370*/  IMAD R21, R0, 0x2, R35 ;  /* 0x0000000200157824 */ /* 0x000fe200078e0223 */
[----:B------:R4:W-:Y:S01]  /*6380*/  @P2 STG.E desc[UR22][R28.64], R26 ;  /* 0x0000001a1c002986 */ /* 0x0009e2000c101916 */
[----:B-1----:R-:W-:Y:S02]  /*6390*/  LOP3.LUT R25, R3, 0x16, RZ, 0xfc, !PT ;  /* 0x0000001603197812 */ /* 0x002fe400078efcff */
[-C--:B------:R-:W-:Y:S01]  /*63a0*/  LEA R22, P2, R35, R2.reuse, 0x2 ;  /* 0x0000000223167211 */ /* 0x080fe200078410ff */
[----:B------:R1:W-:Y:S01]  /*63b0*/  @P4 STG.E desc[UR22][R30.64], R27 ;  /* 0x0000001b1e004986 */ /* 0x0003e2000c101916 */
[----:B------:R-:W-:-:S02]  /*63c0*/  LEA R24, P6, R21, R2, 0x2 ;  /* 0x0000000215187211 */ /* 0x000fc400078c10ff */
[----:B------:R-:W-:Y:S02]  /*63d0*/  ISETP.LT.AND P4, PT, R25, UR19, !P0 ;  /* 0x0000001319007c0c */ /* 0x000fe4000c781270 */
[-C--:B------:R-:W-:Y:S02]  /*63e0*/  LEA.HI.X.SX32 R23, R35, R20.reuse, 0x2, P2 ;  /* 0x0000001423177211 */ /* 0x080fe400010f16ff */
[----:B------:R-:W-:Y:S01]  /*63f0*/  LEA.HI.X.SX32 R25, R21, R20, 0x2, P6 ;  /* 0x0000001415197211 */ /* 0x000fe200030f16ff */
[----:B------:R-:W-:Y:S01]  /*6400*/  IMAD R21, R0, 0x2, R21 ;  /* 0x0000000200157824 */ /* 0x000fe200078e0215 */
[----:B------:R-:W-:Y:S01]  /*6410*/  ISETP.LT.AND P3, PT, R34, UR19, !P0 ;  /* 0x0000001322007c0c */ /* 0x000fe2000c761270 */
[----:B--2---:R2:W-:Y:S01]  /*6420*/  @P1 STG.E desc[UR22][R22.64], R16 ;  /* 0x0000001016001986 */ /* 0x0045e2000c101916 */
[----:B------:R-:W-:Y:S01]  /*6430*/  LOP3.LUT R32, R3, 0x18, RZ, 0xfc, !PT ;  /* 0x0000001803207812 */ /* 0x000fe200078efcff */
[----:B----4-:R-:W-:Y:S01]  /*6440*/  IMAD R29, R0, 0x2, R21 ;  /* 0x00000002001d7824 */ /* 0x010fe200078e0215 */
[----:B------:R-:W-:Y:S01]  /*6450*/  LEA R26, P1, R21, R2, 0x2 ;  /* 0x00000002151a7211 */ /* 0x000fe200078210ff */
[----:B------:R4:W-:Y:S01]  /*6460*/  @P5 STG.E desc[UR22][R24.64], R17 ;  /* 0x0000001118005986 */ /* 0x0009e2000c101916 */
[----:B-1----:R-:W-:-:S02]  /*6470*/  LOP3.LUT R31, R3, 0x1a, RZ, 0xfc, !PT ;  /* 0x0000001a031f7812 */ /* 0x002fc400078efcff */
[----:B------:R-:W-:Y:S02]  /*6480*/  LEA R28, P6, R29, R2, 0x2 ;  /* 0x000000021d1c7211 */ /* 0x000fe400078c10ff */
[-C--:B------:R-:W-:Y:S01]  /*6490*/  LEA.HI.X.SX32 R27, R21, R20.reuse, 0x2, P1 ;  /* 0x00000014151b7211 */ /* 0x080fe200008f16ff */
[----:B------:R-:W-:Y:S01]  /*64a0*/  IMAD R21, R0, 0x2, R29 ;  /* 0x0000000200157824 */ /* 0x000fe200078e021d */
[----:B------:R-:W-:Y:S02]  /*64b0*/  LEA.HI.X.SX32 R29, R29, R20, 0x2, P6 ;  /* 0x000000141d1d7211 */ /* 0x000fe400030f16ff */
[----:B------:R-:W-:Y:S01]  /*64c0*/  ISETP.LT.AND P2, PT, R32, UR19, !P0 ;  /* 0x0000001320007c0c */ /* 0x000fe2000c741270 */
[----:B------:R1:W-:Y:S01]  /*64d0*/  @P3 STG.E desc[UR22][R26.64], R18 ;  /* 0x000000121a003986 */ /* 0x0003e2000c101916 */
[----:B--2---:R-:W-:Y:S01]  /*64e0*/  LEA R16, P3, R21, R2, 0x2 ;  /* 0x0000000215107211 */ /* 0x004fe200078610ff */
[----:B----4-:R-:W-:Y:S01]  /*64f0*/  IMAD R25, R0, 0x2, R21 ;  /* 0x0000000200197824 */ /* 0x010fe200078e0215 */
[----:B------:R-:W-:Y:S01]  /*6500*/  LOP3.LUT R23, R3, 0x1e, RZ, 0xfc, !PT ;  /* 0x0000001e03177812 */ /* 0x000fe200078efcff */
[----:B------:R2:W-:Y:S01]  /*6510*/  @P4 STG.E desc[UR22][R28.64], R19 ;  /* 0x000000131c004986 */ /* 0x0005e2000c101916 */
[----:B------:R-:W-:-:S02]  /*6520*/  ISETP.LT.AND P5, PT, R31, UR19, !P0 ;  /* 0x000000131f007c0c */ /* 0x000fc4000c7a1270 */
[----:B------:R-:W-:Y:S02]  /*6530*/  LEA R22, P4, R25, R2, 0x2 ;  /* 0x0000000219167211 */ /* 0x000fe400078810ff */
[-C--:B------:R-:W-:Y:S02]  /*6540*/  LEA.HI.X.SX32 R17, R21, R20.reuse, 0x2, P3 ;  /* 0x0000001415117211 */ /* 0x080fe400018f16ff */
[----:B------:R-:W-:Y:S02]  /*6550*/  ISETP.LT.AND P3, PT, R23, UR19, !P0 ;  /* 0x0000001317007c0c */ /* 0x000fe4000c761270 */
[----:B------:R-:W-:Y:S01]  /*6560*/  LEA.HI.X.SX32 R23, R25, R20, 0x2, P4 ;  /* 0x0000001419177211 */ /* 0x000fe200020f16ff */
[C---:B------:R-:W-:Y:S01]  /*6570*/  IMAD R25, R0.reuse, 0x2, R25 ;  /* 0x0000000200197824 */ /* 0x040fe200078e0219 */
[C---:B------:R-:W-:Y:S01]  /*6580*/  LOP3.LUT R30, R3.reuse, 0x1c, RZ, 0xfc, !PT ;  /* 0x0000001c031e7812 */ /* 0x040fe200078efcff */
[----:B-----5:R-:W-:Y:S01]  /*6590*/  @P2 STG.E desc[UR22][R16.64], R40 ;  /* 0x0000002810002986 */ /* 0x020fe2000c101916 */
[C---:B------:R-:W-:Y:S01]  /*65a0*/  LOP3.LUT R24, R3.reuse, 0x20, RZ, 0xfc, !PT ;  /* 0x0000002003187812 */ /* 0x040fe200078efcff */
[----:B------:R-:W-:Y:S01]  /*65b0*/  IMAD R21, R0, 0x2, R25 ;  /* 0x0000000200157824 */ /* 0x000fe200078e0219 */
[----:B------:R-:W-:Y:S01]  /*65c0*/  ISETP.LT.AND P1, PT, R30, UR19, !P0 ;  /* 0x000000131e007c0c */ /* 0x000fe2000c721270 */
[----:B------:R4:W-:Y:S01]  /*65d0*/  @P5 STG.E desc[UR22][R22.64], R41 ;  /* 0x0000002916005986 */ /* 0x0009e2000c101916 */
[----:B-1----:R-:W-:-:S02]  /*65e0*/  LOP3.LUT R27, R3, 0x22, RZ, 0xfc, !PT ;  /* 0x00000022031b7812 */ /* 0x002fc400078efcff */
[----:B------:R-:W-:Y:S02]  /*65f0*/  ISETP.LT.AND P4, PT, R24, UR19, !P0 ;  /* 0x0000001318007c0c */ /* 0x000fe4000c781270 */
[-C--:B------:R-:W-:Y:S02]  /*6600*/  LEA R18, P2, R25, R2.reuse, 0x2 ;  /* 0x0000000219127211 */ /* 0x080fe400078410ff */
[----:B------:R-:W-:Y:S02]  /*6610*/  LEA R24, P6, R21, R2, 0x2 ;  /* 0x0000000215187211 */ /* 0x000fe400078c10ff */
[----:B------:R-:W-:Y:S01]  /*6620*/  ISETP.LT.AND P5, PT, R27, UR19, !P0 ;  /* 0x000000131b007c0c */ /* 0x000fe2000c7a1270 */
[C---:B------:R-:W-:Y:S01]  /*6630*/  IMAD R27, R0.reuse, 0x2, R21 ;  /* 0x00000002001b7824 */ /* 0x040fe200078e0215 */
[-C--:B--2---:R-:W-:Y:S02]  /*6640*/  LEA.HI.X.SX32 R19, R25, R20.reuse, 0x2, P2 ;  /* 0x0000001419137211 */ /* 0x084fe400010f16ff */
[----:B------:R-:W-:Y:S01]  /*6650*/  LEA.HI.X.SX32 R25, R21, R20, 0x2, P6 ;  /* 0x0000001415197211 */ /* 0x000fe200030f16ff */
[----:B------:R-:W-:Y:S01]  /*6660*/  IMAD R21, R0, 0x2, R27 ;  /* 0x0000000200157824 */ /* 0x000fe200078e021b */
[----:B----4-:R-:W-:Y:S01]  /*6670*/  LOP3.LUT R23, R3, 0x26, RZ, 0xfc, !PT ;  /* 0x0000002603177812 */ /* 0x010fe200078efcff */
[----:B------:R1:W-:Y:S01]  /*6680*/  @P1 STG.E desc[UR22][R18.64], R42 ;  /* 0x0000002a12001986 */ /* 0x0003e2000c101916 */
[----:B------:R-:W-:-:S02]  /*6690*/  LEA R16, P1, R27, R2, 0x2 ;  /* 0x000000021b107211 */ /* 0x000fc400078210ff */
[----:B------:R-:W-:Y:S01]  /*66a0*/  LEA R22, P6, R21, R2, 0x2 ;  /* 0x0000000215167211 */ /* 0x000fe200078c10ff */
[----:B------:R2:W-:Y:S01]  /*66b0*/  @P3 STG.E desc[UR22][R24.64], R43 ;  /* 0x0000002b18003986 */ /* 0x0005e2000c101916 */
[----:B------:R-:W-:Y:S02]  /*66c0*/  ISETP.LT.AND P3, PT, R23, UR19, !P0 ;  /* 0x0000001317007c0c */ /* 0x000fe4000c761270 */
[-C--:B------:R-:W-:Y:S02]  /*66d0*/  LEA.HI.X.SX32 R17, R27, R20.reuse, 0x2, P1 ;  /* 0x000000141b117211 */ /* 0x080fe400008f16ff */
[----:B------:R-:W-:Y:S01]  /*66e0*/  LEA.HI.X.SX32 R23, R21, R20, 0x2, P6 ;  /* 0x0000001415177211 */ /* 0x000fe200030f16ff */
[----:B------:R-:W-:Y:S01]  /*66f0*/  IMAD R21, R0, 0x2, R21 ;  /* 0x0000000200157824 */ /* 0x000fe200078e0215 */
[C---:B------:R-:W-:Y:S01]  /*6700*/  LOP3.LUT R26, R3.reuse, 0x24, RZ, 0xfc, !PT ;  /* 0x00000024031a7812 */ /* 0x040fe200078efcff */
[----:B------:R4:W-:Y:S01]  /*6710*/  @P4 STG.E desc[UR22][R16.64], R12 ;  /* 0x0000000c10004986 */ /* 0x0009e2000c101916 */
[----:B------:R-:W-:-:S02]  /*6720*/  LOP3.LUT R27, R3, 0x2a, RZ, 0xfc, !PT ;  /* 0x0000002a031b7812 */ /* 0x000fc400078efcff */
[C---:B-1----:R-:W-:Y:S01]  /*6730*/  LEA R18, P4, R21.reuse, R2, 0x2 ;  /* 0x0000000215127211 */ /* 0x042fe200078810ff */
[----:B--2---:R-:W-:Y:S01]  /*6740*/  IMAD R25, R0, 0x2, R21 ;  /* 0x0000000200197824 */ /* 0x004fe200078e0215 */
[----:B------:R-:W-:Y:S01]  /*6750*/  ISETP.LT.AND P2, PT, R26, UR19, !P0 ;  /* 0x000000131a007c0c */ /* 0x000fe2000c741270 */
[----:B------:R1:W-:Y:S01]  /*6760*/  @P5 STG.E desc[UR22][R22.64], R13 ;  /* 0x0000000d16005986 */ /* 0x0003e2000c101916 */
[----:B------:R-:W-:Y:S01]  /*6770*/  LEA.HI.X.SX32 R19, R21, R20, 0x2, P4 ;  /* 0x0000001415137211 */ /* 0x000fe200020f16ff */
[----:B------:R-:W-:Y:S01]  /*6780*/  IMAD R21, R0, 0x2, R25 ;  /* 0x0000000200157824 */ /* 0x000fe200078e0219 */
[----:B------:R-:W-:Y:S02]  /*6790*/  LEA R24, P6, R25, R2, 0x2 ;  /* 0x0000000219187211 */ /* 0x000fe400078c10ff */
[----:B------:R-:W-:Y:S02]  /*67a0*/  LOP3.LUT R26, R3, 0x28, RZ, 0xfc, !PT ;  /* 0x00000028031a7812 */ /* 0x000fe400078efcff */
[----:B------:R-:W-:-:S02]  /*67b0*/  LEA.HI.X.SX32 R25, R25, R20, 0x2, P6 ;  /* 0x0000001419197211 */ /* 0x000fc400030f16ff */
[----:B----4-:R-:W-:Y:S02]  /*67c0*/  LOP3.LUT R17, R3, 0x2e, RZ, 0xfc, !PT ;  /* 0x0000002e03117812 */ /* 0x010fe400078efcff */
[----:B------:R-:W-:Y:S01]  /*67d0*/  ISETP.LT.AND P1, PT, R26, UR19, !P0 ;  /* 0x000000131a007c0c */ /* 0x000fe2000c721270 */
[----:B-1----:R-:W-:Y:S01]  /*67e0*/  IMAD R23, R0, 0x2, R21 ;  /* 0x0000000200177824 */ /* 0x002fe200078e0215 */
[----:B------:R1:W-:Y:S01]  /*67f0*/  @P2 STG.E desc[UR22][R18.64], R14 ;  /* 0x0000000e12002986 */ /* 0x0003e2000c101916 */
[----:B------:R-:W-:Y:S02]  /*6800*/  ISETP.LT.AND P5, PT, R27, UR19, !P0 ;  /* 0x000000131b007c0c */ /* 0x000fe4000c7a1270 */
[-C--:B------:R-:W-:Y:S01]  /*6810*/  LEA R12, P2, R21, R2.reuse, 0x2 ;  /* 0x00000002150c7211 */ /* 0x080fe200078410ff */
[----:B------:R2:W-:Y:S01]  /*6820*/  @P3 STG.E desc[UR22][R24.64], R15 ;  /* 0x0000000f18003986 */ /* 0x0005e2000c101916 */
[----:B------:R-:W-:Y:S02]  /*6830*/  LEA R16, P6, R23, R2, 0x2 ;  /* 0x0000000217107211 */ /* 0x000fe400078c10ff */
[----:B------:R-:W-:-:S02]  /*6840*/  ISETP.LT.AND P3, PT, R17, UR19, !P0 ;  /* 0x0000001311007c0c */ /* 0x000fc4000c761270 */
[-C--:B------:R-:W-:Y:S01]  /*6850*/  LEA.HI.X.SX32 R17, R23, R20.reuse, 0x2, P6 ;  /* 0x0000001417117211 */ /* 0x080fe200030f16ff */
[C---:B------:R-:W-:Y:S01]  /*6860*/  IMAD R23, R0.reuse, 0x2, R23 ;  /* 0x0000000200177824 */ /* 0x040fe200078e0217 */
[----:B------:R-:W-:Y:S02]  /*6870*/  LOP3.LUT R26, R3, 0x2c, RZ, 0xfc, !PT ;  /* 0x0000002c031a7812 */ /* 0x000fe400078efcff */
[----:B------:R-:W-:Y:S01]  /*6880*/  LEA.HI.X.SX32 R13, R21, R20, 0x2, P2 ;  /* 0x00000014150d7211 */ /* 0x000fe200010f16ff */
[----:B------:R-:W-:Y:S01]  /*6890*/  IMAD R21, R0, 0x2, R23 ;  /* 0x0000000200157824 */ /* 0x000fe200078e0217 */
[----:B------:R-:W-:Y:S02]  /*68a0*/  ISETP.LT.AND P4, PT, R26, UR19, !P0 ;  /* 0x000000131a007c0c */ /* 0x000fe4000c781270 */
[----:B-1----:R-:W-:Y:S01]  /*68b0*/  LOP3.LUT R19, R3, 0x34, RZ, 0xfc, !PT ;  /* 0x0000003403137812 */ /* 0x002fe200078efcff */
[----:B------:R1:W-:Y:S01]  /*68c0*/  @P1 STG.E desc[UR22][R12.64], R8 ;  /* 0x000000080c001986 */ /* 0x0003e2000c101916 */
[----:B------:R-:W-:-:S02]  /*68d0*/  LEA R18, P6, R21, R2, 0x2 ;  /* 0x0000000215127211 */ /* 0x000fc400078c10ff */
[----:B------:R-:W-:Y:S01]  /*68e0*/  LOP3.LUT R22, R3, 0x30, RZ, 0xfc, !PT ;  /* 0x0000003003167812 */ /* 0x000fe200078efcff */
[----:B------:R4:W-:Y:S01]  /*68f0*/  @P5 STG.E desc[UR22][R16.64], R9 ;  /* 0x0000000910005986 */ /* 0x0009e2000c101916 */
[----:B------:R-:W-:Y:S02]  /*6900*/  LEA R14, P1, R23, R2, 0x2 ;  /* 0x00000002170e7211 */ /* 0x000fe400078210ff */
[----:B------:R-:W-:Y:S02]  /*6910*/  ISETP.LT.AND P5, PT, R19, UR19, !P0 ;  /* 0x0000001313007c0c */ /* 0x000fe4000c7a1270 */
[-C--:B------:R-:W-:Y:S01]  /*6920*/  LEA.HI.X.SX32 R19, R21, R20.reuse, 0x2, P6 ;  /* 0x0000001415137211 */ /* 0x080fe200030f16ff */
[----:B------:R-:W-:Y:S01]  /*6930*/  IMAD R21, R0, 0x2, R21 ;  /* 0x0000000200157824 */ /* 0x000fe200078e0215 */
[----:B------:R-:W-:Y:S02]  /*6940*/  ISETP.LT.AND P2, PT, R22, UR19, !P0 ;  /* 0x0000001316007c0c */ /* 0x000fe4000c741270 */
[----:B--2---:R-:W-:Y:S01]  /*6950*/  LEA.HI.X.SX32 R15, R23, R20, 0x2, P1 ;  /* 0x00000014170f7211 */ /* 0x004fe200008f16ff */
[----:B-1----:R-:W-:Y:S01]  /*6960*/  IMAD R13, R0, 0x2, R21 ;  /* 0x00000002000d7824 */ /* 0x002fe200078e0215 */
[----:B------:R-:W-:-:S02]  /*6970*/  LOP3.LUT R22, R3, 0x32, RZ, 0xfc, !PT ;  /* 0x0000003203167812 */ /* 0x000fc400078efcff */
[----:B----4-:R-:W-:Y:S01]  /*6980*/  LOP3.LUT R16, R3, 0x38, RZ, 0xfc, !PT ;  /* 0x0000003803107812 */ /* 0x010fe200078efcff */
[----:B------:R1:W-:Y:S01]  /*6990*/  @P4 STG.E desc[UR22][R14.64], R10 ;  /* 0x0000000a0e004986 */ /* 0x0003e2000c101916 */
[----:B------:R-:W-:Y:S02]  /*69a0*/  ISETP.LT.AND P1, PT, R22, UR19, !P0 ;  /* 0x0000001316007c0c */ /* 0x000fe4000c721270 */
[-C--:B------:R-:W-:Y:S01]  /*69b0*/  LEA R12, P6, R13, R2.reuse, 0x2 ;  /* 0x000000020d0c7211 */ /* 0x080fe200078c10ff */
[----:B------:R2:W-:Y:S01]  /*69c0*/  @P3 STG.E desc[UR22][R18.64], R11 ;  /* 0x0000000b12003986 */ /* 0x0005e2000c101916 */
[----:B------:R-:W-:Y:S02]  /*69d0*/  LEA R8, P3, R21, R2, 0x2 ;  /* 0x0000000215087211 */ /* 0x000fe400078610ff */
[----:B------:R-:W-:Y:S02]  /*69e0*/  LOP3.LUT R22, R3, 0x36, RZ, 0xfc, !PT ;  /* 0x0000003603167812 */ /* 0x000fe400078efcff */
[----:B------:R-:W-:-:S02]  /*69f0*/  LEA.HI.X.SX32 R9, R21, R20, 0x2, P3 ;  /* 0x0000001415097211 */ /* 0x000fc400018f16ff */
[----:B------:R-:W-:Y:S01]  /*6a00*/  ISETP.LT.AND P3, PT, R16, UR19, !P0 ;  /* 0x0000001310007c0c */ /* 0x000fe2000c761270 */
[C---:B-1----:R-:W-:Y:S01]  /*6a10*/  IMAD R15, R0.reuse, 0x2, R13 ;  /* 0x00000002000f7824 */ /* 0x042fe200078e020d */
[----:B------:R-:W-:Y:S01]  /*6a20*/  LOP3.LUT R10, R3, 0x3a, RZ, 0xfc, !PT ;  /* 0x0000003a030a7812 */ /* 0x000fe200078efcff */
[----:B------:R1:W-:Y:S01]  /*6a30*/  @P2 STG.E desc[UR22][R8.64], R4 ;  /* 0x0000000408002986 */ /* 0x0003e2000c101916 */
[----:B------:R-:W-:Y:S01]  /*6a40*/  LEA.HI.X.SX32 R13, R13, R20, 0x2, P6 ;  /* 0x000000140d0d7211 */ /* 0x000fe200030f16ff */
[----:B------:R-:W-:Y:S01]  /*6a50*/  IMAD R17, R0, 0x2, R15 ;  /* 0x0000000200117824 */ /* 0x000fe200078e020f */
[----:B------:R-:W-:Y:S02]  /*6a60*/  ISETP.LT.AND P2, PT, R10, UR19, !P0 ;  /* 0x000000130a007c0c */ /* 0x000fe4000c741270 */
[----:B--2---:R-:W-:Y:S01]  /*6a70*/  LOP3.LUT R18, R3, 0x3c, RZ, 0xfc, !PT ;  /* 0x0000003c03127812 */ /* 0x004fe200078efcff */
[----:B------:R-:W-:Y:S01]  /*6a80*/  IMAD R19, R0, 0x2, R17 ;  /* 0x0000000200137824 */ /* 0x000fe200078e0211 */
[----:B------:R2:W-:Y:S01]  /*6a90*/  @P1 STG.E desc[UR22][R12.64], R5 ;  /* 0x000000050c001986 */ /* 0x0005e2000c101916 */
[----:B------:R-:W-:-:S02]  /*6aa0*/  LEA R10, P6, R15, R2, 0x2 ;  /* 0x000000020f0a7211 */ /* 0x000fc400078c10ff */
[----:B------:R-:W-:Y:S01]  /*6ab0*/  LOP3.LUT R16, R3, 0x3e, RZ, 0xfc, !PT ;  /* 0x0000003e03107812 */ /* 0x000fe200078efcff */
[C---:B------:R-:W-:Y:S01]  /*6ac0*/  IMAD R3, R0.reuse, 0x2, R19 ;  /* 0x0000000200037824 */ /* 0x040fe200078e0213 */
[----:B------:R-:W-:Y:S02]  /*6ad0*/  LEA R14, P1, R17, R2, 0x2 ;  /* 0x00000002110e7211 */ /* 0x000fe400078210ff */
[-C--:B------:R-:W-:Y:S01]  /*6ae0*/  LEA.HI.X.SX32 R11, R15, R20.reuse, 0x2, P6 ;  /* 0x000000140f0b7211 */ /* 0x080fe200030f16ff */
[C---:B------:R-:W-:Y:S01]  /*6af0*/  IMAD R21, R0.reuse, 0x2, R3 ;  /* 0x0000000200157824 */ /* 0x040fe200078e0203 */
[----:B------:R-:W-:Y:S02]  /*6b00*/  LEA.HI.X.SX32 R15, R17, R20, 0x2, P1 ;  /* 0x00000014110f7211 */ /* 0x000fe400008f16ff */
[-C--:B-1----:R-:W-:Y:S01]  /*6b10*/  LEA R8, P6, R19, R2.reuse, 0x2 ;  /* 0x0000000213087211 */ /* 0x082fe200078c10ff */
[----:B------:R-:W-:Y:S01]  /*6b20*/  IMAD R17, R0, 0x2, R21 ;  /* 0x0000000200117824 */ /* 0x000fe200078e0215 */
[----:B------:R-:W-:Y:S01]  /*6b30*/  LEA R4, P1, R3, R2, 0x2 ;  /* 0x0000000203047211 */ /* 0x000fe200078210ff */
[----:B------:R1:W-:Y:S01]  /*6b40*/  @P5 STG.E desc[UR22][R10.64], R6 ;  /* 0x000000060a005986 */ /* 0x0003e2000c101916 */
[----:B------:R-:W-:-:S02]  /*6b50*/  ISETP.LT.AND P4, PT, R22, UR19, !P0 ;  /* 0x0000001316007c0c */ /* 0x000fc4000c781270 */
[-C--:B------:R-:W-:Y:S02]  /*6b60*/  LEA.HI.X.SX32 R9, R19, R20.reuse, 0x2, P6 ;  /* 0x0000001413097211 */ /* 0x080fe400030f16ff */
[----:B--2---:R-:W-:Y:S02]  /*6b70*/  LEA.HI.X.SX32 R5, R3, R20, 0x2, P1 ;  /* 0x0000001403057211 */ /* 0x004fe400008f16ff */
[C---:B------:R-:W-:Y:S02]  /*6b80*/  LEA R12, P6, R21.reuse, R2, 0x2 ;  /* 0x00000002150c7211 */ /* 0x040fe400078c10ff */
[----:B------:R-:W-:Y:S02]  /*6b90*/  ISETP.LT.AND P1, PT, R18, UR19, !P0 ;  /* 0x0000001312007c0c */ /* 0x000fe4000c721270 */
[----:B------:R-:W-:Y:S02]  /*6ba0*/  ISETP.LT.AND P0, PT, R16, UR19, !P0 ;  /* 0x0000001310007c0c */ /* 0x000fe4000c701270 */
[----:B------:R-:W-:Y:S01]  /*6bb0*/  LEA.HI.X.SX32 R13, R21, R20, 0x2, P6 ;  /* 0x00000014150d7211 */ /* 0x000fe200030f16ff */
[----:B------:R1:W-:Y:S01]  /*6bc0*/  @P4 STG.E desc[UR22][R14.64], R7 ;  /* 0x000000070e004986 */ /* 0x0003e2000c101916 */
[----:B------:R-:W-:-:S03]  /*6bd0*/  LEA R2, P6, R17, R2, 0x2 ;  /* 0x0000000211027211 */ /* 0x000fc600078c10ff */
[----:B---3--:R1:W-:Y:S01]  /*6be0*/  @P3 STG.E desc[UR22][R8.64], R36 ;  /* 0x0000002408003986 */ /* 0x0083e2000c101916 */
[----:B------:R-:W-:-:S03]  /*6bf0*/  LEA.HI.X.SX32 R3, R17, R20, 0x2, P6 ;  /* 0x0000001411037211 */ /* 0x000fc600030f16ff */
[----:B------:R1:W-:Y:S04]  /*6c00*/  @P2 STG.E desc[UR22][R4.64], R37 ;  /* 0x0000002504002986 */ /* 0x0003e8000c101916 */
[----:B------:R1:W-:Y:S04]  /*6c10*/  @P1 STG.E desc[UR22][R12.64], R38 ;  /* 0x000000260c001986 */ /* 0x0003e8000c101916 */
[----:B------:R1:W-:Y:S01]  /*6c20*/  @P0 STG.E desc[UR22][R2.64], R39 ;  /* 0x0000002702000986 */ /* 0x0003e2000c101916 */
[----:B------:R-:W-:Y:S06]  /*6c30*/  BAR.SYNC.DEFER_BLOCKING 0x0 ;  /* 0x0000000000007b1d */ /* 0x000fec0000010000 */
[----:B------:R-:W-:Y:S05]  /*6c40*/  BRA.U UP0, `(.L_x_13) ;  /* 0x0000000100a07547 */ /* 0x000fea000b800000 */
[----:B------:R-:W2:Y:S01]  /*6c50*/  S2UR UR5, SR_CgaCtaId ;  /* 0x00000000000579c3 */ /* 0x000ea20000008800 */
[----:B------:R-:W-:Y:S01]  /*6c60*/  NOP ;  /* 0x0000000000007918 */ /* 0x000fe20000000000 */
[----:B------:R-:W-:Y:S01]  /*6c70*/  UMOV UR4, 0x50 ;  /* 0x0000005000047882 */ /* 0x000fe20000000000 */
[----:B------:R-:W-:Y:S02]  /*6c80*/  IMAD.U32 R0, RZ, RZ, UR27 ;  /* 0x0000001bff007e24 */ /* 0x000fe4000f8e00ff */
[----:B-1----:R-:W-:Y:S02]  /*6c90*/  IMAD.MOV.U32 R3, RZ, RZ, 0x3 ;  /* 0x00000003ff037424 */ /* 0x002fe400078e00ff */
[----:B------:R-:W-:Y:S01]  /*6ca0*/  IMAD.MOV.U32 R7, RZ, RZ, 0x1 ;  /* 0x00000001ff077424 */ /* 0x000fe200078e00ff */
[----:B------:R-:W-:-:S04]  /*6cb0*/  LOP3.LUT R0, R0, 0xffff, RZ, 0xc0, !PT ;  /* 0x0000ffff00007812 */ /* 0x000fc800078ec0ff */
[----:B------:R-:W-:-:S05]  /*6cc0*/  SHF.R.U32.HI R0, RZ, 0x5, R0 ;  /* 0x00000005ff007819 */ /* 0x000fca0000011600 */
[----:B------:R-:W-:Y:S01]  /*6cd0*/  VIADD R2, R0, 0x10 ;  /* 0x0000001000027836 */ /* 0x000fe20000000000 */
[----:B------:R-:W-:Y:S01]  /*6ce0*/  SHF.L.U32 R0, R3, R0, RZ ;  /* 0x0000000003007219 */ /* 0x000fe200000006ff */
[----:B--2---:R-:W-:-:S03]  /*6cf0*/  ULEA UR6, UR5, UR4, 0x18 ;  /* 0x0000000405067291 */ /* 0x004fc6000f8ec0ff */
[----:B------:R-:W-:-:S04]  /*6d00*/  SHF.L.U32 R3, R7, R2, RZ ;  /* 0x0000000207037219 */ /* 0x000fc800000006ff */
[----:B------:R-:W-:Y:S02]  /*6d10*/  LOP3.LUT R0, R3, R0, RZ, 0xfc, !PT ;  /* 0x0000000003007212 */ /* 0x000fe400078efcff */
[----:B------:R-:W1:Y:S02]  /*6d20*/  LDS R5, [UR6] ;  /* 0x00000006ff057984 */ /* 0x000e640008000800 */
[C---:B------:R-:W-:Y:S02]  /*6d30*/  LOP3.LUT R2, R0.reuse, 0xffff, RZ, 0xc0, !PT ;  /* 0x0000ffff00027812 */ /* 0x040fe400078ec0ff */
[----:B-1----:R-:W-:-:S04]  /*6d40*/  LOP3.LUT R3, R0, 0xffff, R5, 0x80, !PT ;  /* 0x0000ffff00037812 */ /* 0x002fc800078e8005 */
[----:B------:R-:W-:-:S13]  /*6d50*/  ISETP.NE.AND P0, PT, R3, R2, PT ;  /* 0x000000020300720c */ /* 0x000fda0003f05270 */
[----:B------:R-:W-:Y:S05]  /*6d60*/  @P0 BRA `(.L_x_14) ;  /* 0x0000000000500947 */ /* 0x000fea0003800000 */
[----:B------:R-:W-:Y:S02]  /*6d70*/  SHF.R.U32.HI R5, RZ, 0x10, R5 ;  /* 0x00000010ff057819 */ /* 0x000fe40000011605 */
[----:B------:R-:W-:-:S04]  /*6d80*/  SHF.R.U32.HI R2, RZ, 0x10, R0 ;  /* 0x00000010ff027819 */ /* 0x000fc80000011600 */
[----:B------:R-:W-:-:S04]  /*6d90*/  LOP3.LUT R5, R5, R2, RZ, 0xc0, !PT ;  /* 0x0000000205057212 */ /* 0x000fc800078ec0ff */
[----:B------:R-:W-:-:S13]  /*6da0*/  ISETP.NE.AND P0, PT, R5, R2, PT ;  /* 0x000000020500720c */ /* 0x000fda0003f05270 */
[----:B------:R-:W-:Y:S05]  /*6db0*/  @P0 BRA `(.L_x_15) ;  /* 0x0000000000300947 */ /* 0x000fea0003800000 */
[----:B------:R-:W-:Y:S01]  /*6dc0*/  R2UR UR4, R0 ;  /* 0x00000000000472ca */ /* 0x000fe200000e0000 */
[----:B------:R-:W-:Y:S01]  /*6dd0*/  VOTEU.ANY UR5, UPT, PT ;  /* 0x0000000000057886 */ /* 0x000fe200038e0100 */
[----:B------:R-:W1:Y:S01]  /*6de0*/  S2R R0, SR_LANEID ;  /* 0x0000000000007919 */ /* 0x000e620000000000 */
[----:B------:R-:W-:-:S10]  /*6df0*/  UFLO.U32 UR5, UR5 ;  /* 0x00000005000572bd */ /* 0x000fd400080e0000 */
[----:B------:R-:W-:-:S06]  /*6e00*/  ULOP3.LUT UR4, URZ, UR4, URZ, 0x33, !UPT ;  /* 0x00000004ff047292 */ /* 0x000fcc000f8e33ff */
[----:B------:R-:W-:-:S04]  /*6e10*/  IMAD.U32 R2, RZ, RZ, UR4 ;  /* 0x00000004ff027e24 */ /* 0x000fc8000f8e00ff */
[----:B------:R-:W2:Y:S02]  /*6e20*/  REDUX UR7, R2 ;  /* 0x00000000020773c4 */ /* 0x000ea40000000000 */
[----:B------:R3:W-:Y:S01]  /*6e30*/  UTCATOMSWS.AND URZ, UR4 ;  /* 0x0000000400ff79e3 */ /* 0x0007e20008000000 */
[----:B-1----:R-:W-:Y:S01]  /*6e40*/  ISETP.EQ.U32.AND P0, PT, R0, UR5, PT ;  /* 0x0000000500007c0c */ /* 0x002fe2000bf02070 */
[----:B--2---:R-:W-:-:S12]  /*6e50*/  IMAD.U32 R0, RZ, RZ, UR7 ;  /* 0x00000007ff007e24 */ /* 0x004fd8000f8e00ff */
[----:B------:R3:W-:Y:S01]  /*6e60*/  @P0 ATOMS.AND RZ, [UR6], R0 ;  /* 0x00000000ffff098c */ /* 0x0007e2000a800006 */
[----:B------:R-:W-:Y:S05]  /*6e70*/  BRA `(.L_x_13) ;  /* 0x0000000000147947 */ /* 0x000fea0003800000 */
.L_x_15:
[----:B------:R-:W-:-:S07]  /*6e80*/  MOV R2, 0x6ea0 ;  /* 0x00006ea000027802 */ /* 0x000fce0000000f00 */
[----:B------:R-:W-:Y:S05]  /*6e90*/  CALL.REL.NOINC `($__internal_0_$__cuda_sm10x_tcgen05_guardrail_trap_col_being_dealloced_not_returned_by_alloc) ;  /* 0x00000000002c7944 */ /* 0x000fea0003c00000 */
[----:B------:R-:W-:Y:S05]  /*6ea0*/  BRA `(.L_x_13) ;  /* 0x0000000000087947 */ /* 0x000fea0003800000 */
.L_x_14:
[----:B------:R-:W-:-:S07]  /*6eb0*/  MOV R2, 0x6ed0 ;  /* 0x00006ed000027802 */ /* 0x000fce0000000f00 */
[----:B------:R-:W-:Y:S05]  /*6ec0*/  CALL.REL.NOINC `($__internal_2_$__cuda_sm10x_tcgen05_guardrail_trap_unallocated_columns_being_dealloced) ;  /* 0x0000000000387944 */ /* 0x000fea0003c00000 */
.L_x_13:
[----:B------:R-:W-:Y:S01]  /*6ed0*/  NOP ;  /* 0x0000000000007918 */ /* 0x000fe20000000000 */
[----:B---3--:R-:W-:Y:S05]  /*6ee0*/  EXIT ;  /* 0x000000000000794d */ /* 0x008fea0003800000 */
.L_x_9:
[----:B------:R-:W1:Y:S02]  /*6ef0*/  SYNCS.PHASECHK.TRANS64.TRYWAIT P4, [UR18], R6 ;  /* 0x00000006ff0075a7 */ /* 0x000e640008081112 */
[----:B-1----:R-:W-:Y:S05]  /*6f00*/  @!P4 BRA `(.L_x_9) ;  /* 0xfffffffc00f8c947 */ /* 0x002fea000383ffff */
[----:B------:R-:W-:Y:S05]  /*6f10*/  BRA `(.L_x_16) ;  /* 0xffffffdc00c47947 */ /* 0x000fea000383ffff */
.L_x_12:
[----:B------:R-:W2:Y:S02]  /*6f20*/  SYNCS.PHASECHK.TRANS64.TRYWAIT P0, [UR13], R4 ;  /* 0x00000004ff0075a7 */ /* 0x000ea4000800110d */
[----:B--2---:R-:W-:Y:S05]  /*6f30*/  @!P0 BRA `(.L_x_12) ;  /* 0xfffffffc00f88947 */ /* 0x004fea000383ffff */
[----:B------:R-:W-:Y:S05]  /*6f40*/  BRA `(.L_x_11) ;  /* 0xffffffe800f47947 */ /* 0x000fea000383ffff */
        .weak           $__internal_0_$__cuda_sm10x_tcgen05_guardrail_trap_col_being_dealloced_not_returned_by_alloc
        .type           $__internal_0_$__cuda_sm10x_tcgen05_guardrail_trap_col_being_dealloced_not_returned_by_alloc,@function
        .size           $__internal_0_$__cuda_sm10x_tcgen05_guardrail_trap_col_being_dealloced_not_returned_by_alloc,($__internal_1_$__cuda_sm10x_tcgen05_guardrail_trap_phase_invalid_during_alloc - $__internal_0_$__cuda_sm10x_tcgen05_guardrail_trap_col_being_dealloced_not_returned_by_alloc)
$__internal_0_$__cuda_sm10x_tcgen05_guardrail_trap_col_being_dealloced_not_returned_by_alloc:
[----:B------:R-:W-:Y:S05]  /*6f50*/  BPT.TRAP 0x1 ;  /* 0x000000040000795c */ /* 0x000fea0000300000 */
[----:B------:R-:W-:-:S04]  /*6f60*/  IMAD.MOV.U32 R3, RZ, RZ, 0x0 ;  /* 0x00000000ff037424 */ /* 0x000fc800078e00ff */
[----:B------:R-:W-:Y:S05]  /*6f70*/  RET.REL.NODEC R2 `(matmul_kernel) ;  /* 0xffffff9002207950 */ /* 0x000fea0003c3ffff */
        .weak           $__internal_1_$__cuda_sm10x_tcgen05_guardrail_trap_phase_invalid_during_alloc
        .type           $__internal_1_$__cuda_sm10x_tcgen05_guardrail_trap_phase_invalid_during_alloc,@function
        .size           $__internal_1_$__cuda_sm10x_tcgen05_guardrail_trap_phase_invalid_during_alloc,($__internal_2_$__cuda_sm10x_tcgen05_guardrail_trap_unallocated_columns_being_dealloced - $__internal_1_$__cuda_sm10x_tcgen05_guardrail_trap_phase_invalid_during_alloc)
$__internal_1_$__cuda_sm10x_tcgen05_guardrail_trap_phase_invalid_during_alloc:
[----:B------:R-:W-:Y:S05]  /*6f80*/  BPT.TRAP 0x1 ;  /* 0x000000040000795c */ /* 0x000fea0000300000 */
[----:B------:R-:W-:-:S04]  /*6f90*/  IMAD.MOV.U32 R3, RZ, RZ, 0x0 ;  /* 0x00000000ff037424 */ /* 0x000fc800078e00ff */
[----:B------:R-:W-:Y:S05]  /*6fa0*/  RET.REL.NODEC R2 `(matmul_kernel) ;  /* 0xffffff9002147950 */ /* 0x000fea0003c3ffff */
        .weak           $__internal_2_$__cuda_sm10x_tcgen05_guardrail_trap_unallocated_columns_being_dealloced
        .type           $__internal_2_$__cuda_sm10x_tcgen05_guardrail_trap_unallocated_columns_being_dealloced,@function
        .size           $__internal_2_$__cuda_sm10x_tcgen05_guardrail_trap_unallocated_columns_being_dealloced,(.L_x_20 - $__internal_2_$__cuda_sm10x_tcgen05_guardrail_trap_unallocated_columns_being_dealloced)
$__internal_2_$__cuda_sm10x_tcgen05_guardrail_trap_unallocated_columns_being_dealloced:
[----:B------:R-:W-:Y:S05]  /*6fb0*/  BPT.TRAP 0x1 ;  /* 0x000000040000795c */ /* 0x000fea0000300000 */
[----:B------:R-:W-:-:S04]  /*6fc0*/  IMAD.MOV.U32 R3, RZ, RZ, 0x0 ;  /* 0x00000000ff037424 */ /* 0x000fc800078e00ff */
[----:B------:R-:W-:Y:S05]  /*6fd0*/  RET.REL.NODEC R2 `(matmul_kernel) ;  /* 0xffffff9002087950 */ /* 0x000fea0003c3ffff */
.L_x_17:
[----:B------:R-:W-:-:S00]  /*6fe0*/  BRA `(.L_x_17) ;  /* 0xfffffffc00fc7947 */ /* 0x000fc0000383ffff */
[----:B------:R-:W-:-:S00]  /*6ff0*/  NOP ;  /* 0x0000000000007918 */ /* 0x000fc00000000000 */
        /* <DEDUP_REMOVED lines=8> */
.L_x_20:


//--------------------- .nv.shared.matmul_kernel  --------------------------
	.section	.nv.shared.matmul_kernel,"aw",@nobits
	.sectionflags	@""
	.align	16
	.zero		1024


//--------------------- .nv.shared.reserved.0     --------------------------
	.section	.nv.shared.reserved.0,"aw",@nobits
	.align	8
	.weak		__nv_reservedSMEM_offset_0_alias
	.size		__nv_reservedSMEM_offset_0_alias, 0, 64
	.other		__nv_reservedSMEM_offset_0_alias,@"STO_CUDA_RESERVED_SHARED STV_DEFAULT"
__nv_reservedSMEM_offset_0_alias:
	.zero		0
.nv.shared.reserved.0:
	.zero		64
	.weak		__nv_reservedSMEM_allocation_phase
	.type		__nv_reservedSMEM_allocation_phase,@object
	.size		__nv_reservedSMEM_allocation_phase,(.L_0 - __nv_reservedSMEM_allocation_phase)
__nv_reservedSMEM_allocation_phase:
	.zero		1
.L_0:
	.zero		7
	.weak		__nv_reservedSMEM_devtool_atexit_pc
	.type		__nv_reservedSMEM_devtool_atexit_pc,@object
	.size		__nv_reservedSMEM_devtool_atexit_pc,(__nv_reservedSMEM_allocation_mask - __nv_reservedSMEM_devtool_atexit_pc)
__nv_reservedSMEM_devtool_atexit_pc:
	.zero		8
	.weak		__nv_reservedSMEM_allocation_mask
	.type		__nv_reservedSMEM_allocation_mask,@object
	.size		__nv_reservedSMEM_allocation_mask,(.L_2 - __nv_reservedSMEM_allocation_mask)
__nv_reservedSMEM_allocation_mask:
	.zero		4
.L_2:


//--------------------- .nv.constant0.matmul_kernel --------------------------
	.section	.nv.constant0.matmul_kernel,"a",@progbits
	.sectionflags	@""
	.align	4
.nv.constant0.matmul_kernel:
	.zero		976


//--------------------- SYMBOLS --------------------------

	.type		.nv.reservedSmem.offset0,@object
	.size		.nv.reservedSmem.offset0,0x4
	.type		.nv.reservedSmem.cap,@object
	.size		.nv.reservedSmem.cap,0x4
